//
// Generated by NVIDIA NVVM Compiler
//
// Compiler Build ID: CL-36424714
// Cuda compilation tools, release 13.0, V13.0.88
// Based on NVVM 20.0.0
//

.version 9.0
.target sm_100
.address_size 64

	// .globl	_Z7fKernelPfS_i
.global .align 4 .b8 __cudart_i2opi_f[24] = {65, 144, 67, 60, 153, 149, 98, 219, 192, 221, 52, 245, 209, 87, 39, 252, 41, 21, 68, 78, 110, 131, 249, 162};

.visible .entry _Z7fKernelPfS_i(
	.param .u64 .ptr .align 1 _Z7fKernelPfS_i_param_0,
	.param .u64 .ptr .align 1 _Z7fKernelPfS_i_param_1,
	.param .u32 _Z7fKernelPfS_i_param_2
)
{
	.local .align 4 .b8 	__local_depot0[28];
	.reg .b64 	%SP;
	.reg .b64 	%SPL;
	.reg .pred 	%p<35>;
	.reg .b32 	%r<100>;
	.reg .b32 	%f<148>;
	.reg .b64 	%rd<47>;
	.reg .b64 	%fd<5>;

	mov.u64 	%SPL, __local_depot0;
	ld.param.u64 	%rd16, [_Z7fKernelPfS_i_param_0];
	ld.param.u64 	%rd17, [_Z7fKernelPfS_i_param_1];
	cvta.to.global.u64 	%rd18, %rd17;
	add.u64 	%rd1, %SPL, 0;
	mov.u32 	%r30, %ctaid.x;
	mov.u32 	%r31, %ntid.x;
	mov.u32 	%r32, %tid.x;
	mad.lo.s32 	%r1, %r30, %r31, %r32;
	mul.wide.s32 	%rd20, %r1, 4;
	add.s64 	%rd21, %rd18, %rd20;
	ld.global.f32 	%f1, [%rd21];
	abs.f32 	%f2, %f1;
	setp.lt.f32 	%p1, %f2, 0f00800000;
	mul.f32 	%f28, %f2, 0f4B800000;
	selp.f32 	%f29, %f28, %f2, %p1;
	selp.f32 	%f30, 0fC1C00000, 0f00000000, %p1;
	mov.b32 	%r33, %f29;
	add.s32 	%r34, %r33, -1060439283;
	and.b32  	%r35, %r34, -8388608;
	sub.s32 	%r36, %r33, %r35;
	mov.b32 	%f31, %r36;
	cvt.rn.f32.s32 	%f32, %r35;
	fma.rn.f32 	%f33, %f32, 0f34000000, %f30;
	add.f32 	%f34, %f31, 0fBF800000;
	add.f32 	%f35, %f31, 0f3F800000;
	rcp.approx.ftz.f32 	%f36, %f35;
	add.f32 	%f37, %f34, %f34;
	mul.f32 	%f38, %f37, %f36;
	mul.f32 	%f39, %f38, %f38;
	sub.f32 	%f40, %f34, %f38;
	add.f32 	%f41, %f40, %f40;
	neg.f32 	%f42, %f38;
	fma.rn.f32 	%f43, %f42, %f34, %f41;
	mul.rn.f32 	%f44, %f36, %f43;
	fma.rn.f32 	%f45, %f39, 0f3A2C32E4, 0f3B52E7DB;
	fma.rn.f32 	%f46, %f45, %f39, 0f3C93BB73;
	fma.rn.f32 	%f47, %f46, %f39, 0f3DF6384F;
	mul.rn.f32 	%f48, %f47, %f39;
	fma.rn.f32 	%f49, %f38, 0f3FB8AA3B, %f33;
	sub.f32 	%f50, %f33, %f49;
	fma.rn.f32 	%f51, %f38, 0f3FB8AA3B, %f50;
	fma.rn.f32 	%f52, %f44, 0f3FB8AA3B, %f51;
	fma.rn.f32 	%f53, %f38, 0f32A55E34, %f52;
	mul.f32 	%f54, %f48, 0f40400000;
	fma.rn.f32 	%f55, %f54, %f44, %f53;
	fma.rn.f32 	%f56, %f48, %f38, %f55;
	add.rn.f32 	%f3, %f49, %f56;
	neg.f32 	%f57, %f49;
	add.rn.f32 	%f58, %f3, %f57;
	neg.f32 	%f59, %f58;
	add.rn.f32 	%f4, %f56, %f59;
	mov.f32 	%f60, 0f40400000;
	mul.rn.f32 	%f61, %f3, %f60;
	neg.f32 	%f62, %f61;
	fma.rn.f32 	%f63, %f3, 0f40400000, %f62;
	fma.rn.f32 	%f64, %f4, 0f40400000, %f63;
	cvt.rni.f32.f32 	%f65, %f61;
	sub.f32 	%f66, %f61, %f65;
	add.f32 	%f67, %f66, %f64;
	fma.rn.f32 	%f68, %f67, 0f391FCB8E, 0f3AAF85ED;
	fma.rn.f32 	%f69, %f68, %f67, 0f3C1D9856;
	fma.rn.f32 	%f70, %f69, %f67, 0f3D6357BB;
	fma.rn.f32 	%f71, %f70, %f67, 0f3E75FDEC;
	fma.rn.f32 	%f72, %f71, %f67, 0f3F317218;
	fma.rn.f32 	%f73, %f72, %f67, 0f3F800000;
	cvt.rzi.s32.f32 	%r37, %f65;
	setp.gt.f32 	%p2, %f65, 0f00000000;
	selp.b32 	%r38, 0, -2097152000, %p2;
	add.s32 	%r39, %r38, 2130706432;
	mov.b32 	%f74, %r39;
	mul.f32 	%f75, %f73, %f74;
	shl.b32 	%r40, %r37, 23;
	sub.s32 	%r41, %r40, %r38;
	mov.b32 	%f76, %r41;
	mul.f32 	%f77, %f75, %f76;
	abs.f32 	%f78, %f61;
	setp.gt.f32 	%p3, %f78, 0f43180000;
	setp.lt.f32 	%p4, %f61, 0f00000000;
	selp.f32 	%f79, 0f00000000, 0f7F800000, %p4;
	selp.f32 	%f5, %f79, %f77, %p3;
	setp.eq.f32 	%p5, %f1, 0f3F800000;
	mov.f32 	%f144, 0f3F800000;
	@%p5 bra 	$L__BB0_7;
	setp.num.f32 	%p6, %f2, %f2;
	@%p6 bra 	$L__BB0_3;
	mov.f32 	%f80, 0f40400000;
	add.rn.f32 	%f144, %f1, %f80;
	bra.uni 	$L__BB0_7;
$L__BB0_3:
	setp.neu.f32 	%p7, %f1, 0f00000000;
	setp.neu.f32 	%p8, %f2, 0f7F800000;
	and.pred  	%p9, %p7, %p8;
	@%p9 bra 	$L__BB0_5;
	add.f32 	%f144, %f1, %f1;
	bra.uni 	$L__BB0_7;
$L__BB0_5:
	setp.geu.f32 	%p10, %f1, 0f00000000;
	mov.f32 	%f144, %f5;
	@%p10 bra 	$L__BB0_7;
	neg.f32 	%f144, %f5;
$L__BB0_7:
	mul.f32 	%f10, %f144, 0f40A00000;
	mul.f32 	%f81, %f10, 0f3F22F983;
	cvt.rni.s32.f32 	%r95, %f81;
	cvt.rn.f32.s32 	%f82, %r95;
	fma.rn.f32 	%f83, %f82, 0fBFC90FDA, %f10;
	fma.rn.f32 	%f84, %f82, 0fB3A22168, %f83;
	fma.rn.f32 	%f145, %f82, 0fA7C234C5, %f84;
	abs.f32 	%f12, %f10;
	setp.ltu.f32 	%p11, %f12, 0f47CE4780;
	@%p11 bra 	$L__BB0_15;
	setp.neu.f32 	%p12, %f12, 0f7F800000;
	@%p12 bra 	$L__BB0_10;
	mov.f32 	%f87, 0f00000000;
	mul.rn.f32 	%f145, %f10, %f87;
	mov.b32 	%r95, 0;
	bra.uni 	$L__BB0_15;
$L__BB0_10:
	mov.b32 	%r3, %f10;
	shl.b32 	%r43, %r3, 8;
	or.b32  	%r4, %r43, -2147483648;
	mov.b64 	%rd43, 0;
	mov.b32 	%r92, 0;
	mov.u64 	%rd41, __cudart_i2opi_f;
	mov.u64 	%rd42, %rd1;
$L__BB0_11:
	.pragma "nounroll";
	ld.global.nc.u32 	%r44, [%rd41];
	mad.wide.u32 	%rd24, %r44, %r4, %rd43;
	shr.u64 	%rd43, %rd24, 32;
	st.local.u32 	[%rd42], %rd24;
	add.s32 	%r92, %r92, 1;
	add.s64 	%rd42, %rd42, 4;
	add.s64 	%rd41, %rd41, 4;
	setp.ne.s32 	%p13, %r92, 6;
	@%p13 bra 	$L__BB0_11;
	shr.u32 	%r45, %r3, 23;
	st.local.u32 	[%rd1+24], %rd43;
	and.b32  	%r7, %r45, 31;
	and.b32  	%r46, %r45, 224;
	add.s32 	%r47, %r46, -128;
	shr.u32 	%r48, %r47, 5;
	mul.wide.u32 	%rd25, %r48, 4;
	sub.s64 	%rd8, %rd1, %rd25;
	ld.local.u32 	%r93, [%rd8+24];
	ld.local.u32 	%r94, [%rd8+20];
	setp.eq.s32 	%p14, %r7, 0;
	@%p14 bra 	$L__BB0_14;
	shf.l.wrap.b32 	%r93, %r94, %r93, %r7;
	ld.local.u32 	%r49, [%rd8+16];
	shf.l.wrap.b32 	%r94, %r49, %r94, %r7;
$L__BB0_14:
	shr.u32 	%r50, %r93, 30;
	shf.l.wrap.b32 	%r51, %r94, %r93, 2;
	shl.b32 	%r52, %r94, 2;
	shr.u32 	%r53, %r51, 31;
	add.s32 	%r54, %r53, %r50;
	neg.s32 	%r55, %r54;
	setp.lt.s32 	%p15, %r3, 0;
	selp.b32 	%r95, %r55, %r54, %p15;
	xor.b32  	%r56, %r51, %r3;
	shr.s32 	%r57, %r51, 31;
	xor.b32  	%r58, %r57, %r51;
	xor.b32  	%r59, %r57, %r52;
	cvt.u64.u32 	%rd26, %r58;
	shl.b64 	%rd27, %rd26, 32;
	cvt.u64.u32 	%rd28, %r59;
	or.b64  	%rd29, %rd27, %rd28;
	cvt.rn.f64.s64 	%fd1, %rd29;
	mul.f64 	%fd2, %fd1, 0d3BF921FB54442D19;
	cvt.rn.f32.f64 	%f85, %fd2;
	neg.f32 	%f86, %f85;
	setp.lt.s32 	%p16, %r56, 0;
	selp.f32 	%f145, %f86, %f85, %p16;
$L__BB0_15:
	setp.eq.f32 	%p17, %f1, 0f3F800000;
	mul.rn.f32 	%f89, %f145, %f145;
	and.b32  	%r61, %r95, 1;
	setp.eq.b32 	%p18, %r61, 1;
	selp.f32 	%f90, 0f3F800000, %f145, %p18;
	fma.rn.f32 	%f91, %f89, %f90, 0f00000000;
	fma.rn.f32 	%f92, %f89, 0f37CBAC00, 0fBAB607ED;
	selp.f32 	%f93, %f92, 0fB94D4153, %p18;
	selp.f32 	%f94, 0f3D2AAABB, 0f3C0885E4, %p18;
	fma.rn.f32 	%f95, %f93, %f89, %f94;
	selp.f32 	%f96, 0fBEFFFFFF, 0fBE2AAAA8, %p18;
	fma.rn.f32 	%f97, %f95, %f89, %f96;
	fma.rn.f32 	%f98, %f97, %f91, %f90;
	and.b32  	%r62, %r95, 2;
	setp.eq.s32 	%p19, %r62, 0;
	mov.f32 	%f99, 0f00000000;
	sub.f32 	%f100, %f99, %f98;
	selp.f32 	%f16, %f98, %f100, %p19;
	mov.f32 	%f101, 0f40800000;
	mul.rn.f32 	%f102, %f3, %f101;
	neg.f32 	%f103, %f102;
	fma.rn.f32 	%f104, %f3, 0f40800000, %f103;
	fma.rn.f32 	%f105, %f4, 0f40800000, %f104;
	cvt.rni.f32.f32 	%f106, %f102;
	sub.f32 	%f107, %f102, %f106;
	add.f32 	%f108, %f107, %f105;
	fma.rn.f32 	%f109, %f108, 0f391FCB8E, 0f3AAF85ED;
	fma.rn.f32 	%f110, %f109, %f108, 0f3C1D9856;
	fma.rn.f32 	%f111, %f110, %f108, 0f3D6357BB;
	fma.rn.f32 	%f112, %f111, %f108, 0f3E75FDEC;
	fma.rn.f32 	%f113, %f112, %f108, 0f3F317218;
	fma.rn.f32 	%f114, %f113, %f108, 0f3F800000;
	cvt.rzi.s32.f32 	%r63, %f106;
	setp.gt.f32 	%p20, %f106, 0f00000000;
	selp.b32 	%r64, 0, -2097152000, %p20;
	add.s32 	%r65, %r64, 2130706432;
	mov.b32 	%f115, %r65;
	mul.f32 	%f116, %f114, %f115;
	shl.b32 	%r66, %r63, 23;
	sub.s32 	%r67, %r66, %r64;
	mov.b32 	%f117, %r67;
	mul.f32 	%f118, %f116, %f117;
	abs.f32 	%f119, %f102;
	setp.gt.f32 	%p21, %f119, 0f43180000;
	setp.lt.f32 	%p22, %f102, 0f00000000;
	selp.f32 	%f120, 0f00000000, 0f7F800000, %p22;
	selp.f32 	%f17, %f120, %f118, %p21;
	mov.f32 	%f146, 0f3F800000;
	@%p17 bra 	$L__BB0_20;
	setp.num.f32 	%p23, %f2, %f2;
	@%p23 bra 	$L__BB0_18;
	mov.f32 	%f122, 0f40800000;
	add.rn.f32 	%f146, %f1, %f122;
	bra.uni 	$L__BB0_20;
$L__BB0_18:
	setp.neu.f32 	%p24, %f1, 0f00000000;
	setp.neu.f32 	%p25, %f2, 0f7F800000;
	and.pred  	%p26, %p24, %p25;
	mov.f32 	%f146, %f17;
	@%p26 bra 	$L__BB0_20;
	add.f32 	%f121, %f1, %f1;
	mov.b32 	%r68, %f121;
	and.b32  	%r69, %r68, 2147483647;
	mov.b32 	%f146, %r69;
$L__BB0_20:
	add.f32 	%f21, %f146, 0f40E00000;
	mul.f32 	%f123, %f21, 0f3F22F983;
	cvt.rni.s32.f32 	%r99, %f123;
	cvt.rn.f32.s32 	%f124, %r99;
	fma.rn.f32 	%f125, %f124, 0fBFC90FDA, %f21;
	fma.rn.f32 	%f126, %f124, 0fB3A22168, %f125;
	fma.rn.f32 	%f147, %f124, 0fA7C234C5, %f126;
	abs.f32 	%f23, %f21;
	setp.ltu.f32 	%p27, %f23, 0f47CE4780;
	@%p27 bra 	$L__BB0_28;
	setp.neu.f32 	%p28, %f23, 0f7F800000;
	@%p28 bra 	$L__BB0_23;
	mov.f32 	%f129, 0f00000000;
	mul.rn.f32 	%f147, %f21, %f129;
	mov.b32 	%r99, 0;
	bra.uni 	$L__BB0_28;
$L__BB0_23:
	mov.b32 	%r17, %f21;
	shl.b32 	%r71, %r17, 8;
	or.b32  	%r18, %r71, -2147483648;
	mov.b64 	%rd46, 0;
	mov.b32 	%r96, 0;
	mov.u64 	%rd44, __cudart_i2opi_f;
	mov.u64 	%rd45, %rd1;
$L__BB0_24:
	.pragma "nounroll";
	ld.global.nc.u32 	%r72, [%rd44];
	mad.wide.u32 	%rd32, %r72, %r18, %rd46;
	shr.u64 	%rd46, %rd32, 32;
	st.local.u32 	[%rd45], %rd32;
	add.s32 	%r96, %r96, 1;
	add.s64 	%rd45, %rd45, 4;
	add.s64 	%rd44, %rd44, 4;
	setp.ne.s32 	%p29, %r96, 6;
	@%p29 bra 	$L__BB0_24;
	shr.u32 	%r73, %r17, 23;
	st.local.u32 	[%rd1+24], %rd46;
	and.b32  	%r21, %r73, 31;
	and.b32  	%r74, %r73, 224;
	add.s32 	%r75, %r74, -128;
	shr.u32 	%r76, %r75, 5;
	mul.wide.u32 	%rd33, %r76, 4;
	sub.s64 	%rd15, %rd1, %rd33;
	ld.local.u32 	%r97, [%rd15+24];
	ld.local.u32 	%r98, [%rd15+20];
	setp.eq.s32 	%p30, %r21, 0;
	@%p30 bra 	$L__BB0_27;
	shf.l.wrap.b32 	%r97, %r98, %r97, %r21;
	ld.local.u32 	%r77, [%rd15+16];
	shf.l.wrap.b32 	%r98, %r77, %r98, %r21;
$L__BB0_27:
	shr.u32 	%r78, %r97, 30;
	shf.l.wrap.b32 	%r79, %r98, %r97, 2;
	shl.b32 	%r80, %r98, 2;
	shr.u32 	%r81, %r79, 31;
	add.s32 	%r82, %r81, %r78;
	neg.s32 	%r83, %r82;
	setp.lt.s32 	%p31, %r17, 0;
	selp.b32 	%r99, %r83, %r82, %p31;
	xor.b32  	%r84, %r79, %r17;
	shr.s32 	%r85, %r79, 31;
	xor.b32  	%r86, %r85, %r79;
	xor.b32  	%r87, %r85, %r80;
	cvt.u64.u32 	%rd34, %r86;
	shl.b64 	%rd35, %rd34, 32;
	cvt.u64.u32 	%rd36, %r87;
	or.b64  	%rd37, %rd35, %rd36;
	cvt.rn.f64.s64 	%fd3, %rd37;
	mul.f64 	%fd4, %fd3, 0d3BF921FB54442D19;
	cvt.rn.f32.f64 	%f127, %fd4;
	neg.f32 	%f128, %f127;
	setp.lt.s32 	%p32, %r84, 0;
	selp.f32 	%f147, %f128, %f127, %p32;
$L__BB0_28:
	cvta.to.global.u64 	%rd38, %rd16;
	add.s32 	%r89, %r99, 1;
	mul.rn.f32 	%f130, %f147, %f147;
	and.b32  	%r90, %r99, 1;
	setp.eq.b32 	%p33, %r90, 1;
	selp.f32 	%f131, %f147, 0f3F800000, %p33;
	fma.rn.f32 	%f132, %f130, %f131, 0f00000000;
	fma.rn.f32 	%f133, %f130, 0f37CBAC00, 0fBAB607ED;
	selp.f32 	%f134, 0fB94D4153, %f133, %p33;
	selp.f32 	%f135, 0f3C0885E4, 0f3D2AAABB, %p33;
	fma.rn.f32 	%f136, %f134, %f130, %f135;
	selp.f32 	%f137, 0fBE2AAAA8, 0fBEFFFFFF, %p33;
	fma.rn.f32 	%f138, %f136, %f130, %f137;
	fma.rn.f32 	%f139, %f138, %f132, %f131;
	and.b32  	%r91, %r89, 2;
	setp.eq.s32 	%p34, %r91, 0;
	mov.f32 	%f140, 0f00000000;
	sub.f32 	%f141, %f140, %f139;
	selp.f32 	%f142, %f139, %f141, %p34;
	fma.rn.f32 	%f143, %f1, %f142, %f16;
	add.s64 	%rd40, %rd38, %rd20;
	st.global.f32 	[%rd40], %f143;
	ret;

}


// ===== COMPILED SASS (sm_100) =====

	.target	sm_100

	.elftype	@"ET_EXEC"


//--------------------- .note.nv.tkinfo           --------------------------
	.section	.note.nv.tkinfo,"",@"SHT_NOTE"
	.sectionflags	@"SHF_NOTE_NV_TKINFO"
	.tkinfo
        /*0018*/ 	.word	0x00000002
        /*0030*/ 	.string	""
        /*0030*/ 	.string	"ptxas"
        /*0030*/ 	.string	"Cuda compilation tools, release 13.0, V13.0.88"
        /*0030*/ 	.string	"Build cuda_13.0.r13.0/compiler.36424714_0"
        /*0030*/ 	.string	"-arch sm_100 -m 64 "



//--------------------- .note.nv.cuinfo           --------------------------
	.section	.note.nv.cuinfo,"",@"SHT_NOTE"
	.sectionflags	@"SHF_NOTE_NV_CUINFO"
        /*0018*/ 	.short	0x0002
        /*001a*/ 	.short	0x0064
        /*001c*/ 	.short	0x0082
	.zero		2


//--------------------- .nv.info                  --------------------------
	.section	.nv.info,"",@"SHT_CUDA_INFO"
	.align	4


	//----- nvinfo : EIATTR_REGCOUNT
	.align		4
        /*0000*/ 	.byte	0x04, 0x2f
        /*0002*/ 	.short	(.L_2 - .L_1)
	.align		4
.L_1:
        /*0004*/ 	.word	index@(_Z7fKernelPfS_i)
        /*0008*/ 	.word	0x00000018


	//----- nvinfo : EIATTR_FRAME_SIZE
	.align		4
.L_2:
        /*000c*/ 	.byte	0x04, 0x11
        /*000e*/ 	.short	(.L_4 - .L_3)
	.align		4
.L_3:
        /*0010*/ 	.word	index@(_Z7fKernelPfS_i)
        /*0014*/ 	.word	0x00000000


	//----- nvinfo : EIATTR_MIN_STACK_SIZE
	.align		4
.L_4:
        /*0018*/ 	.byte	0x04, 0x12
        /*001a*/ 	.short	(.L_6 - .L_5)
	.align		4
.L_5:
        /*001c*/ 	.word	index@(_Z7fKernelPfS_i)
        /*0020*/ 	.word	0x00000000
.L_6:


//--------------------- .nv.compat                --------------------------
	.section	.nv.compat,"",@"SHT_CUDA_COMPAT_INFO"
	.align	4
        /*0000*/ 	.byte	0x02, 0x09, 0x00, 0x00, 0x02, 0x02, 0x01, 0x00, 0x02, 0x05, 0x05, 0x00, 0x03, 0x07, 0x01, 0x01
        /*0010*/ 	.byte	0x02, 0x03, 0x00, 0x00, 0x02, 0x06, 0x01, 0x00, 0x04, 0x0b, 0x08, 0x00, 0x01, 0x00, 0x00, 0x00
        /*0020*/ 	.byte	0x00, 0x00, 0x00, 0x00


//--------------------- .nv.info._Z7fKernelPfS_i  --------------------------
	.section	.nv.info._Z7fKernelPfS_i,"",@"SHT_CUDA_INFO"
	.sectionflags	@""
	.align	4


	//----- nvinfo : EIATTR_CUDA_API_VERSION
	.align		4
        /*0000*/ 	.byte	0x04, 0x37
        /*0002*/ 	.short	(.L_8 - .L_7)
.L_7:
        /*0004*/ 	.word	0x00000082


	//----- nvinfo : EIATTR_KPARAM_INFO
	.align		4
.L_8:
        /*0008*/ 	.byte	0x04, 0x17
        /*000a*/ 	.short	(.L_10 - .L_9)
.L_9:
        /*000c*/ 	.word	0x00000000
        /*0010*/ 	.short	0x0002
        /*0012*/ 	.short	0x0010
        /*0014*/ 	.byte	0x00, 0xf0, 0x11, 0x00


	//----- nvinfo : EIATTR_KPARAM_INFO
	.align		4
.L_10:
        /*0018*/ 	.byte	0x04, 0x17
        /*001a*/ 	.short	(.L_12 - .L_11)
.L_11:
        /*001c*/ 	.word	0x00000000
        /*0020*/ 	.short	0x0001
        /*0022*/ 	.short	0x0008
        /*0024*/ 	.byte	0x00, 0xf5, 0x21, 0x00


	//----- nvinfo : EIATTR_KPARAM_INFO
	.align		4
.L_12:
        /*0028*/ 	.byte	0x04, 0x17
        /*002a*/ 	.short	(.L_14 - .L_13)
.L_13:
        /*002c*/ 	.word	0x00000000
        /*0030*/ 	.short	0x0000
        /*0032*/ 	.short	0x0000
        /*0034*/ 	.byte	0x00, 0xf5, 0x21, 0x00


	//----- nvinfo : EIATTR_SPARSE_MMA_MASK
	.align		4
.L_14:
        /*0038*/ 	.byte	0x03, 0x50
        /*003a*/ 	.short	0x0000


	//----- nvinfo : EIATTR_MAXREG_COUNT
	.align		4
        /*003c*/ 	.byte	0x03, 0x1b
        /*003e*/ 	.short	0x00ff


	//----- nvinfo : EIATTR_MERCURY_ISA_VERSION
	.align		4
        /*0040*/ 	.byte	0x03, 0x5f
        /*0042*/ 	.short	0x0101


	//----- nvinfo : EIATTR_VRC_CTA_INIT_COUNT
	.align		4
        /*0044*/ 	.byte	0x02, 0x4a
	.zero		1
	.zero		1


	//----- nvinfo : EIATTR_EXIT_INSTR_OFFSETS
	.align		4
        /*0048*/ 	.byte	0x04, 0x1c
        /*004a*/ 	.short	(.L_16 - .L_15)


	//   ....[0]....
.L_15:
        /*004c*/ 	.word	0x000016f0


	//----- nvinfo : EIATTR_CRS_STACK_SIZE
	.align		4
.L_16:
        /*0050*/ 	.byte	0x04, 0x1e
        /*0052*/ 	.short	(.L_18 - .L_17)
.L_17:
        /*0054*/ 	.word	0x00000000


	//----- nvinfo : EIATTR_CBANK_PARAM_SIZE
	.align		4
.L_18:
        /*0058*/ 	.byte	0x03, 0x19
        /*005a*/ 	.short	0x0014


	//----- nvinfo : EIATTR_PARAM_CBANK
	.align		4
        /*005c*/ 	.byte	0x04, 0x0a
        /*005e*/ 	.short	(.L_20 - .L_19)
	.align		4
.L_19:
        /*0060*/ 	.word	index@(.nv.constant0._Z7fKernelPfS_i)
        /*0064*/ 	.short	0x0380
        /*0066*/ 	.short	0x0014


	//----- nvinfo : EIATTR_SW_WAR
	.align		4
.L_20:
        /*0068*/ 	.byte	0x04, 0x36
        /*006a*/ 	.short	(.L_22 - .L_21)
.L_21:
        /*006c*/ 	.word	0x00000008
.L_22:


//--------------------- .nv.callgraph             --------------------------
	.section	.nv.callgraph,"",@"SHT_CUDA_CALLGRAPH"
	.align	4
	.sectionentsize	8
	.align		4
        /*0000*/ 	.word	0x00000000
	.align		4
        /*0004*/ 	.word	0xffffffff
	.align		4
        /*0008*/ 	.word	0x00000000
	.align		4
        /*000c*/ 	.word	0xfffffffe
	.align		4
        /*0010*/ 	.word	0x00000000
	.align		4
        /*0014*/ 	.word	0xfffffffd
	.align		4
        /*0018*/ 	.word	0x00000000
	.align		4
        /*001c*/ 	.word	0xfffffffc


//--------------------- .nv.constant4             --------------------------
	.section	.nv.constant4,"a",@progbits
	.align	8
	.align		8
.nv.constant4:
        /*0000*/ 	.dword	__cudart_i2opi_f


//--------------------- .text._Z7fKernelPfS_i     --------------------------
	.section	.text._Z7fKernelPfS_i,"ax",@progbits
	.align	128
        .global         _Z7fKernelPfS_i
        .type           _Z7fKernelPfS_i,@function
        .size           _Z7fKernelPfS_i,(.L_x_15 - _Z7fKernelPfS_i)
        .other          _Z7fKernelPfS_i,@"STO_CUDA_ENTRY STV_DEFAULT"
_Z7fKernelPfS_i:
.text._Z7fKernelPfS_i:
[----:B------:R-:W-:Y:S01]  /*0000*/  LDC R1, c[0x0][0x37c] ;  /* 0x0000df00ff017b82 */ /* 0x000fe20000000800 */
[----:B------:R-:W0:Y:S07]  /*0010*/  S2R R0, SR_TID.X ;  /* 0x0000000000007919 */ /* 0x000e2e0000002100 */
[----:B------:R-:W0:Y:S01]  /*0020*/  S2UR UR4, SR_CTAID.X ;  /* 0x00000000000479c3 */ /* 0x000e220000002500 */
[----:B------:R-:W1:Y:S07]  /*0030*/  LDCU.64 UR6, c[0x0][0x358] ;  /* 0x00006b00ff0677ac */ /* 0x000e6e0008000a00 */
[----:B------:R-:W0:Y:S08]  /*0040*/  LDC R3, c[0x0][0x360] ;  /* 0x0000d800ff037b82 */ /* 0x000e300000000800 */
[----:B------:R-:W2:Y:S01]  /*0050*/  LDC.64 R4, c[0x0][0x388] ;  /* 0x0000e200ff047b82 */ /* 0x000ea20000000a00 */
[----:B0-----:R-:W-:-:S04]  /*0060*/  IMAD R3, R3, UR4, R0 ;  /* 0x0000000403037c24 */ /* 0x001fc8000f8e0200 */
[----:B--2---:R-:W-:-:S05]  /*0070*/  IMAD.WIDE R4, R3, 0x4, R4 ;  /* 0x0000000403047825 */ /* 0x004fca00078e0204 */
[----:B-1----:R-:W2:Y:S01]  /*0080*/  LDG.E R2, desc[UR6][R4.64] ;  /* 0x0000000604027981 */ /* 0x002ea2000c1e1900 */
[----:B------:R-:W-:Y:S01]  /*0090*/  HFMA2 R13, -RZ, RZ, 0.771484375, 0.21533203125 ;  /* 0x3a2c32e4ff0d7431 */ /* 0x000fe200000001ff */
[----:B------:R-:W-:Y:S01]  /*00a0*/  BSSY.RECONVERGENT B0, `(.L_x_0) ;  /* 0x0000048000007945 */ /* 0x000fe20003800200 */
[C---:B--2---:R-:W-:Y:S01]  /*00b0*/  FMUL R7, |R2|.reuse, 16777216 ;  /* 0x4b80000002077820 */ /* 0x044fe20000400200 */
[C---:B------:R-:W-:Y:S02]  /*00c0*/  FSETP.GEU.AND P0, PT, |R2|.reuse, 1.175494350822287508e-38, PT ;  /* 0x008000000200780b */ /* 0x040fe40003f0e200 */
[----:B------:R-:W-:Y:S02]  /*00d0*/  FSETP.NEU.AND P2, PT, R2, 1, PT ;  /* 0x3f8000000200780b */ /* 0x000fe40003f4d000 */
[----:B------:R-:W-:-:S05]  /*00e0*/  FSEL R7, R7, |R2|, !P0 ;  /* 0x4000000207077208 */ /* 0x000fca0004000000 */
[----:B------:R-:W-:-:S05]  /*00f0*/  VIADD R0, R7, 0xc0cafb0d ;  /* 0xc0cafb0d07007836 */ /* 0x000fca0000000000 */
[----:B------:R-:W-:Y:S02]  /*0100*/  LOP3.LUT R6, R0, 0xff800000, RZ, 0xc0, !PT ;  /* 0xff80000000067812 */ /* 0x000fe400078ec0ff */
[----:B------:R-:W-:Y:S02]  /*0110*/  FSEL R0, RZ, -24, P0 ;  /* 0xc1c00000ff007808 */ /* 0x000fe40000000000 */
[----:B------:R-:W-:Y:S01]  /*0120*/  I2FP.F32.S32 R5, R6 ;  /* 0x0000000600057245 */ /* 0x000fe20000201400 */
[----:B------:R-:W-:-:S04]  /*0130*/  IMAD.IADD R7, R7, 0x1, -R6 ;  /* 0x0000000107077824 */ /* 0x000fc800078e0a06 */
[C---:B------:R-:W-:Y:S01]  /*0140*/  FADD R8, R7.reuse, 1 ;  /* 0x3f80000007087421 */ /* 0x040fe20000000000 */
[----:B------:R-:W-:Y:S01]  /*0150*/  FADD R7, R7, -1 ;  /* 0xbf80000007077421 */ /* 0x000fe20000000000 */
[----:B------:R-:W-:-:S03]  /*0160*/  FFMA R0, R5, 1.1920928955078125e-07, R0 ;  /* 0x3400000005007823 */ /* 0x000fc60000000000 */
[----:B------:R-:W-:Y:S01]  /*0170*/  FADD R9, R7, R7 ;  /* 0x0000000707097221 */ /* 0x000fe20000000000 */
[----:B------:R-:W0:Y:S03]  /*0180*/  MUFU.RCP R8, R8 ;  /* 0x0000000800087308 */ /* 0x000e260000001000 */
[----:B0-----:R-:W-:-:S04]  /*0190*/  FMUL R9, R8, R9 ;  /* 0x0000000908097220 */ /* 0x001fc80000400000 */
[----:B------:R-:W-:Y:S01]  /*01a0*/  FADD R5, R7, -R9 ;  /* 0x8000000907057221 */ /* 0x000fe20000000000 */
[C---:B------:R-:W-:Y:S01]  /*01b0*/  FMUL R4, R9.reuse, R9 ;  /* 0x0000000909047220 */ /* 0x040fe20000400000 */
[----:B------:R-:W-:Y:S02]  /*01c0*/  FFMA R11, R9, 1.4426950216293334961, R0 ;  /* 0x3fb8aa3b090b7823 */ /* 0x000fe40000000000 */
[----:B------:R-:W-:Y:S01]  /*01d0*/  FADD R6, R5, R5 ;  /* 0x0000000505067221 */ /* 0x000fe20000000000 */
[----:B------:R-:W-:Y:S01]  /*01e0*/  FFMA R5, R4, R13, 0.0032181653659790754318 ;  /* 0x3b52e7db04057423 */ /* 0x000fe2000000000d */
[----:B------:R-:W-:Y:S02]  /*01f0*/  FADD R0, R0, -R11 ;  /* 0x8000000b00007221 */ /* 0x000fe40000000000 */
[----:B------:R-:W-:Y:S01]  /*0200*/  FFMA R7, R7, -R9, R6 ;  /* 0x8000000907077223 */ /* 0x000fe20000000006 */
[----:B------:R-:W-:Y:S01]  /*0210*/  FFMA R5, R4, R5, 0.018033718690276145935 ;  /* 0x3c93bb7304057423 */ /* 0x000fe20000000005 */
[----:B------:R-:W-:Y:S01]  /*0220*/  FFMA R0, R9, 1.4426950216293334961, R0 ;  /* 0x3fb8aa3b09007823 */ /* 0x000fe20000000000 */
[----:B------:R-:W-:-:S02]  /*0230*/  IMAD.MOV.U32 R6, RZ, RZ, 0x391fcb8e ;  /* 0x391fcb8eff067424 */ /* 0x000fc400078e00ff */
[----:B------:R-:W-:Y:S01]  /*0240*/  FMUL R7, R8, R7 ;  /* 0x0000000708077220 */ /* 0x000fe20000400000 */
[----:B------:R-:W-:-:S03]  /*0250*/  FFMA R5, R4, R5, 0.12022458761930465698 ;  /* 0x3df6384f04057423 */ /* 0x000fc60000000005 */
[----:B------:R-:W-:Y:S01]  /*0260*/  FFMA R0, R7, 1.4426950216293334961, R0 ;  /* 0x3fb8aa3b07007823 */ /* 0x000fe20000000000 */
[----:B------:R-:W-:-:S03]  /*0270*/  FMUL R4, R4, R5 ;  /* 0x0000000504047220 */ /* 0x000fc60000400000 */
[----:B------:R-:W-:Y:S01]  /*0280*/  FFMA R0, R9, 1.9251366722983220825e-08, R0 ;  /* 0x32a55e3409007823 */ /* 0x000fe20000000000 */
[----:B------:R-:W-:-:S04]  /*0290*/  FMUL R5, R4, 3 ;  /* 0x4040000004057820 */ /* 0x000fc80000400000 */
[----:B------:R-:W-:-:S04]  /*02a0*/  FFMA R5, R7, R5, R0 ;  /* 0x0000000507057223 */ /* 0x000fc80000000000 */
[----:B------:R-:W-:-:S04]  /*02b0*/  FFMA R4, R9, R4, R5 ;  /* 0x0000000409047223 */ /* 0x000fc80000000005 */
[----:B------:R-:W-:-:S04]  /*02c0*/  FADD R0, R11, R4 ;  /* 0x000000040b007221 */ /* 0x000fc80000000000 */
[----:B------:R-:W-:Y:S01]  /*02d0*/  FMUL R7, R0, 3 ;  /* 0x4040000000077820 */ /* 0x000fe20000400000 */
[----:B------:R-:W-:-:S03]  /*02e0*/  FADD R5, -R11, R0 ;  /* 0x000000000b057221 */ /* 0x000fc60000000100 */
[----:B------:R-:W0:Y:S01]  /*02f0*/  FRND R8, R7 ;  /* 0x0000000700087307 */ /* 0x000e220000201000 */
[----:B------:R-:W-:Y:S01]  /*0300*/  FADD R5, R4, -R5 ;  /* 0x8000000504057221 */ /* 0x000fe20000000000 */
[----:B------:R-:W-:Y:S01]  /*0310*/  FFMA R4, R0, 3, -R7 ;  /* 0x4040000000047823 */ /* 0x000fe20000000807 */
[----:B------:R-:W-:-:S03]  /*0320*/  FSETP.GEU.AND P1, PT, R7, RZ, PT ;  /* 0x000000ff0700720b */ /* 0x000fc60003f2e000 */
[----:B------:R-:W-:Y:S02]  /*0330*/  FFMA R4, R5, 3, R4 ;  /* 0x4040000005047823 */ /* 0x000fe40000000004 */
[----:B------:R1:W2:Y:S01]  /*0340*/  F2I.NTZ R10, R7 ;  /* 0x00000007000a7305 */ /* 0x0002a20000203100 */
[C---:B0-----:R-:W-:Y:S01]  /*0350*/  FADD R9, R7.reuse, -R8 ;  /* 0x8000000807097221 */ /* 0x041fe20000000000 */
[----:B------:R-:W-:Y:S02]  /*0360*/  FSETP.GT.AND P0, PT, R8, RZ, PT ;  /* 0x000000ff0800720b */ /* 0x000fe40003f04000 */
[----:B------:R-:W-:Y:S01]  /*0370*/  P2R R8, PR, RZ, 0x4 ;  /* 0x00000004ff087803 */ /* 0x000fe20000000000 */
[----:B------:R-:W-:Y:S01]  /*0380*/  FADD R9, R4, R9 ;  /* 0x0000000904097221 */ /* 0x000fe20000000000 */
[----:B------:R-:W-:Y:S02]  /*0390*/  SEL R11, RZ, 0x83000000, P0 ;  /* 0x83000000ff0b7807 */ /* 0x000fe40000000000 */
[----:B------:R-:W-:Y:S01]  /*03a0*/  FSETP.GT.AND P0, PT, |R7|, 152, PT ;  /* 0x431800000700780b */ /* 0x000fe20003f04200 */
[----:B------:R-:W-:Y:S01]  /*03b0*/  FFMA R4, R9, R6, 0.0013391353422775864601 ;  /* 0x3aaf85ed09047423 */ /* 0x000fe20000000006 */
[----:B-1----:R-:W-:-:S02]  /*03c0*/  IMAD.MOV.U32 R7, RZ, RZ, 0x3f800000 ;  /* 0x3f800000ff077424 */ /* 0x002fc400078e00ff */
[----:B------:R-:W-:Y:S02]  /*03d0*/  VIADD R13, R11, 0x7f000000 ;  /* 0x7f0000000b0d7836 */ /* 0x000fe40000000000 */
[----:B------:R-:W-:Y:S01]  /*03e0*/  FFMA R4, R9, R4, 0.0096188392490148544312 ;  /* 0x3c1d985609047423 */ /* 0x000fe20000000004 */
[----:B--2---:R-:W-:-:S03]  /*03f0*/  LEA R11, R10, -R11, 0x17 ;  /* 0x8000000b0a0b7211 */ /* 0x004fc600078eb8ff */
[----:B------:R-:W-:-:S04]  /*0400*/  FFMA R4, R9, R4, 0.055503588169813156128 ;  /* 0x3d6357bb09047423 */ /* 0x000fc80000000004 */
[----:B------:R-:W-:-:S04]  /*0410*/  FFMA R4, R9, R4, 0.24022644758224487305 ;  /* 0x3e75fdec09047423 */ /* 0x000fc80000000004 */
[----:B------:R-:W-:-:S04]  /*0420*/  FFMA R4, R9, R4, 0.69314718246459960938 ;  /* 0x3f31721809047423 */ /* 0x000fc80000000004 */
[----:B------:R-:W-:-:S04]  /*0430*/  FFMA R4, R9, R4, 1 ;  /* 0x3f80000009047423 */ /* 0x000fc80000000004 */
[----:B------:R-:W-:-:S04]  /*0440*/  FMUL R4, R4, R13 ;  /* 0x0000000d04047220 */ /* 0x000fc80000400000 */
[----:B------:R-:W-:Y:S01]  /*0450*/  FMUL R4, R4, R11 ;  /* 0x0000000b04047220 */ /* 0x000fe20000400000 */
[----:B------:R-:W-:Y:S01]  /*0460*/  @P0 FSEL R4, RZ, +INF , !P1 ;  /* 0x7f800000ff040808 */ /* 0x000fe20004800000 */
[----:B------:R-:W-:Y:S06]  /*0470*/  @!P2 BRA `(.L_x_1) ;  /* 0x000000000028a947 */ /* 0x000fec0003800000 */
[----:B------:R-:W-:-:S13]  /*0480*/  FSETP.NAN.AND P0, PT, |R2|, |R2|, PT ;  /* 0x400000020200720b */ /* 0x000fda0003f08200 */
[----:B------:R-:W-:Y:S01]  /*0490*/  @P0 FADD R7, R2, 3 ;  /* 0x4040000002070421 */ /* 0x000fe20000000000 */
[----:B------:R-:W-:Y:S06]  /*04a0*/  @P0 BRA `(.L_x_1) ;  /* 0x00000000001c0947 */ /* 0x000fec0003800000 */
[----:B------:R-:W-:-:S04]  /*04b0*/  FSETP.NEU.AND P0, PT, |R2|, +INF , PT ;  /* 0x7f8000000200780b */ /* 0x000fc80003f0d200 */
[----:B------:R-:W-:-:S13]  /*04c0*/  FSETP.NEU.AND P0, PT, R2, RZ, P0 ;  /* 0x000000ff0200720b */ /* 0x000fda000070d000 */
[----:B------:R-:W-:Y:S01]  /*04d0*/  @!P0 FADD R7, R2, R2 ;  /* 0x0000000202078221 */ /* 0x000fe20000000000 */
[----:B------:R-:W-:Y:S06]  /*04e0*/  @!P0 BRA `(.L_x_1) ;  /* 0x00000000000c8947 */ /* 0x000fec0003800000 */
[----:B------:R-:W-:Y:S01]  /*04f0*/  FSETP.GEU.AND P0, PT, R2, RZ, PT ;  /* 0x000000ff0200720b */ /* 0x000fe20003f0e000 */
[----:B------:R-:W-:-:S12]  /*0500*/  IMAD.MOV.U32 R7, RZ, RZ, R4 ;  /* 0x000000ffff077224 */ /* 0x000fd800078e0004 */
[----:B------:R-:W-:-:S07]  /*0510*/  @!P0 FADD R7, -R4, -RZ ;  /* 0x800000ff04078221 */ /* 0x000fce0000000100 */
.L_x_1:
[----:B------:R-:W-:Y:S05]  /*0520*/  BSYNC.RECONVERGENT B0 ;  /* 0x0000000000007941 */ /* 0x000fea0003800200 */
.L_x_0:
[----:B------:R-:W-:Y:S01]  /*0530*/  FMUL R7, R7, 5 ;  /* 0x40a0000007077820 */ /* 0x000fe20000400000 */
[----:B------:R-:W-:Y:S03]  /*0540*/  BSSY.RECONVERGENT B0, `(.L_x_2) ;  /* 0x0000067000007945 */ /* 0x000fe60003800200 */
[C---:B------:R-:W-:Y:S01]  /*0550*/  FMUL R12, R7.reuse, 0.63661974668502807617 ;  /* 0x3f22f983070c7820 */ /* 0x040fe20000400000 */
[----:B------:R-:W-:-:S05]  /*0560*/  FSETP.GE.AND P0, PT, |R7|, 105615, PT ;  /* 0x47ce47800700780b */ /* 0x000fca0003f06200 */
[----:B------:R-:W0:Y:S02]  /*0570*/  F2I.NTZ R12, R12 ;  /* 0x0000000c000c7305 */ /* 0x000e240000203100 */
[----:B0-----:R-:W-:-:S05]  /*0580*/  I2FP.F32.S32 R8, R12 ;  /* 0x0000000c00087245 */ /* 0x001fca0000201400 */
[----:B------:R-:W-:-:S04]  /*0590*/  FFMA R9, R8, -1.5707962512969970703, R7 ;  /* 0xbfc90fda08097823 */ /* 0x000fc80000000007 */
[----:B------:R-:W-:-:S04]  /*05a0*/  FFMA R9, R8, -7.5497894158615963534e-08, R9 ;  /* 0xb3a2216808097823 */ /* 0x000fc80000000009 */
[----:B------:R-:W-:Y:S01]  /*05b0*/  FFMA R8, R8, -5.3903029534742383927e-15, R9 ;  /* 0xa7c234c508087823 */ /* 0x000fe20000000009 */
[----:B------:R-:W-:Y:S06]  /*05c0*/  @!P0 BRA `(.L_x_3) ;  /* 0x0000000400788947 */ /* 0x000fec0003800000 */
[----:B------:R-:W-:-:S13]  /*05d0*/  FSETP.NEU.AND P0, PT, |R7|, +INF , PT ;  /* 0x7f8000000700780b */ /* 0x000fda0003f0d200 */
[----:B------:R-:W-:Y:S01]  /*05e0*/  @!P0 FMUL R8, RZ, R7 ;  /* 0x00000007ff088220 */ /* 0x000fe20000400000 */
[----:B------:R-:W-:Y:S01]  /*05f0*/  @!P0 MOV R12, RZ ;  /* 0x000000ff000c8202 */ /* 0x000fe20000000f00 */
[----:B------:R-:W-:Y:S06]  /*0600*/  @!P0 BRA `(.L_x_3) ;  /* 0x0000000400688947 */ /* 0x000fec0003800000 */
[----:B------:R-:W-:Y:S01]  /*0610*/  IMAD.SHL.U32 R4, R7, 0x100, RZ ;  /* 0x0000010007047824 */ /* 0x000fe200078e00ff */
[----:B------:R-:W-:Y:S01]  /*0620*/  CS2R R10, SRZ ;  /* 0x00000000000a7805 */ /* 0x000fe2000001ff00 */
[----:B------:R-:W0:Y:S03]  /*0630*/  LDCU.64 UR8, c[0x4][URZ] ;  /* 0x01000000ff0877ac */ /* 0x000e260008000a00 */
[----:B------:R-:W-:Y:S01]  /*0640*/  LOP3.LUT R21, R4, 0x80000000, RZ, 0xfc, !PT ;  /* 0x8000000004157812 */ /* 0x000fe200078efcff */
[----:B------:R-:W-:Y:S01]  /*0650*/  UMOV UR5, URZ ;  /* 0x000000ff00057c82 */ /* 0x000fe20008000000 */
[----:B------:R-:W-:-:S05]  /*0660*/  UMOV UR4, URZ ;  /* 0x000000ff00047c82 */ /* 0x000fca0008000000 */
.L_x_4:
[----:B0-----:R-:W-:Y:S01]  /*0670*/  IMAD.U32 R18, RZ, RZ, UR8 ;  /* 0x00000008ff127e24 */ /* 0x001fe2000f8e00ff */
[----:B------:R-:W-:-:S05]  /*0680*/  MOV R19, UR9 ;  /* 0x0000000900137c02 */ /* 0x000fca0008000f00 */
[----:B------:R-:W2:Y:S01]  /*0690*/  LDG.E.CONSTANT R8, desc[UR6][R18.64] ;  /* 0x0000000612087981 */ /* 0x000ea2000c1e9900 */
[----:B------:R-:W-:Y:S01]  /*06a0*/  UIADD3 UR4, UPT, UPT, UR4, 0x1, URZ ;  /* 0x0000000104047890 */ /* 0x000fe2000fffe0ff */
[C---:B------:R-:W-:Y:S01]  /*06b0*/  ISETP.EQ.AND P0, PT, R10.reuse, RZ, PT ;  /* 0x000000ff0a00720c */ /* 0x040fe20003f02270 */
[----:B------:R-:W-:Y:S01]  /*06c0*/  UIADD3 UR8, UP1, UPT, UR8, 0x4, URZ ;  /* 0x0000000408087890 */ /* 0x000fe2000ff3e0ff */
[C---:B------:R-:W-:Y:S01]  /*06d0*/  ISETP.EQ.AND P1, PT, R10.reuse, 0x4, PT ;  /* 0x000000040a00780c */ /* 0x040fe20003f22270 */
[----:B------:R-:W-:Y:S01]  /*06e0*/  UISETP.NE.AND UP0, UPT, UR4, 0x6, UPT ;  /* 0x000000060400788c */ /* 0x000fe2000bf05270 */
[C---:B------:R-:W-:Y:S01]  /*06f0*/  ISETP.EQ.AND P3, PT, R10.reuse, 0xc, PT ;  /* 0x0000000c0a00780c */ /* 0x040fe20003f62270 */
[----:B------:R-:W-:Y:S01]  /*0700*/  UIADD3.X UR9, UPT, UPT, URZ, UR9, URZ, UP1, !UPT ;  /* 0x00000009ff097290 */ /* 0x000fe20008ffe4ff */
[C---:B------:R-:W-:Y:S02]  /*0710*/  ISETP.EQ.AND P4, PT, R10.reuse, 0x10, PT ;  /* 0x000000100a00780c */ /* 0x040fe40003f82270 */
[----:B------:R-:W-:Y:S01]  /*0720*/  ISETP.EQ.AND P5, PT, R10, 0x14, PT ;  /* 0x000000140a00780c */ /* 0x000fe20003fa2270 */
[----:B--2---:R-:W-:-:S03]  /*0730*/  IMAD.WIDE.U32 R8, R8, R21, RZ ;  /* 0x0000001508087225 */ /* 0x004fc600078e00ff */
[----:B------:R-:W-:-:S04]  /*0740*/  IADD3 R8, P2, PT, R8, R11, RZ ;  /* 0x0000000b08087210 */ /* 0x000fc80007f5e0ff */
[----:B------:R-:W-:Y:S01]  /*0750*/  IADD3.X R11, PT, PT, R9, UR5, RZ, P2, !PT ;  /* 0x00000005090b7c10 */ /* 0x000fe200097fe4ff */
[--C-:B------:R-:W-:Y:S01]  /*0760*/  @P0 IMAD.MOV.U32 R4, RZ, RZ, R8.reuse ;  /* 0x000000ffff040224 */ /* 0x100fe200078e0008 */
[C---:B------:R-:W-:Y:S01]  /*0770*/  ISETP.EQ.AND P2, PT, R10.reuse, 0x8, PT ;  /* 0x000000080a00780c */ /* 0x040fe20003f42270 */
[--C-:B------:R-:W-:Y:S02]  /*0780*/  @P1 IMAD.MOV.U32 R14, RZ, RZ, R8.reuse ;  /* 0x000000ffff0e1224 */ /* 0x100fe400078e0008 */
[----:B------:R-:W-:Y:S01]  /*0790*/  @P5 MOV R13, R8 ;  /* 0x00000008000d5202 */ /* 0x000fe20000000f00 */
[--C-:B------:R-:W-:Y:S02]  /*07a0*/  @P3 IMAD.MOV.U32 R16, RZ, RZ, R8.reuse ;  /* 0x000000ffff103224 */ /* 0x100fe400078e0008 */
[----:B------:R-:W-:Y:S02]  /*07b0*/  @P4 IMAD.MOV.U32 R17, RZ, RZ, R8 ;  /* 0x000000ffff114224 */ /* 0x000fe400078e0008 */
[----:B------:R-:W-:-:S05]  /*07c0*/  VIADD R10, R10, 0x4 ;  /* 0x000000040a0a7836 */ /* 0x000fca0000000000 */
[----:B------:R-:W-:Y:S01]  /*07d0*/  @P2 MOV R15, R8 ;  /* 0x00000008000f2202 */ /* 0x000fe20000000f00 */
[----:B------:R-:W-:Y:S06]  /*07e0*/  BRA.U UP0, `(.L_x_4) ;  /* 0xfffffffd00a07547 */ /* 0x000fec000b83ffff */
[----:B------:R-:W-:Y:S01]  /*07f0*/  SHF.R.U32.HI R8, RZ, 0x17, R7 ;  /* 0x00000017ff087819 */ /* 0x000fe20000011607 */
[----:B------:R-:W-:Y:S03]  /*0800*/  BSSY.RECONVERGENT B1, `(.L_x_5) ;  /* 0x0000028000017945 */ /* 0x000fe60003800200 */
[C---:B------:R-:W-:Y:S02]  /*0810*/  LOP3.LUT R9, R8.reuse, 0xe0, RZ, 0xc0, !PT ;  /* 0x000000e008097812 */ /* 0x040fe400078ec0ff */
[----:B------:R-:W-:-:S03]  /*0820*/  LOP3.LUT P6, RZ, R8, 0x1f, RZ, 0xc0, !PT ;  /* 0x0000001f08ff7812 */ /* 0x000fc600078cc0ff */
[----:B------:R-:W-:-:S05]  /*0830*/  VIADD R9, R9, 0xffffff80 ;  /* 0xffffff8009097836 */ /* 0x000fca0000000000 */
[----:B------:R-:W-:-:S04]  /*0840*/  SHF.R.U32.HI R9, RZ, 0x5, R9 ;  /* 0x00000005ff097819 */ /* 0x000fc80000011609 */
[----:B------:R-:W-:-:S04]  /*0850*/  LEA R18, -R9, RZ, 0x2 ;  /* 0x000000ff09127211 */ /* 0x000fc800078e11ff */
[C---:B------:R-:W-:Y:S02]  /*0860*/  ISETP.EQ.AND P3, PT, R18.reuse, -0x18, PT ;  /* 0xffffffe81200780c */ /* 0x040fe40003f62270 */
[C---:B------:R-:W-:Y:S02]  /*0870*/  ISETP.EQ.AND P4, PT, R18.reuse, -0x14, PT ;  /* 0xffffffec1200780c */ /* 0x040fe40003f82270 */
[C---:B------:R-:W-:Y:S02]  /*0880*/  ISETP.EQ.AND P0, PT, R18.reuse, -0x10, PT ;  /* 0xfffffff01200780c */ /* 0x040fe40003f02270 */
[C---:B------:R-:W-:Y:S02]  /*0890*/  ISETP.EQ.AND P1, PT, R18.reuse, -0xc, PT ;  /* 0xfffffff41200780c */ /* 0x040fe40003f22270 */
[C---:B------:R-:W-:Y:S02]  /*08a0*/  ISETP.EQ.AND P2, PT, R18.reuse, -0x8, PT ;  /* 0xfffffff81200780c */ /* 0x040fe40003f42270 */
[----:B------:R-:W-:-:S03]  /*08b0*/  ISETP.EQ.AND P5, PT, R18, 0x4, PT ;  /* 0x000000041200780c */ /* 0x000fc60003fa2270 */
[--C-:B------:R-:W-:Y:S01]  /*08c0*/  @P3 IMAD.MOV.U32 R12, RZ, RZ, R4.reuse ;  /* 0x000000ffff0c3224 */ /* 0x100fe200078e0004 */
[C---:B------:R-:W-:Y:S01]  /*08d0*/  ISETP.EQ.AND P3, PT, R18.reuse, -0x4, PT ;  /* 0xfffffffc1200780c */ /* 0x040fe20003f62270 */
[----:B------:R-:W-:Y:S01]  /*08e0*/  @P4 IMAD.MOV.U32 R9, RZ, RZ, R4 ;  /* 0x000000ffff094224 */ /* 0x000fe200078e0004 */
[----:B------:R-:W-:Y:S01]  /*08f0*/  @P4 MOV R12, R14 ;  /* 0x0000000e000c4202 */ /* 0x000fe20000000f00 */
[----:B------:R-:W-:Y:S01]  /*0900*/  @P0 IMAD.MOV.U32 R9, RZ, RZ, R14 ;  /* 0x000000ffff090224 */ /* 0x000fe200078e000e */
[----:B------:R-:W-:Y:S01]  /*0910*/  ISETP.EQ.AND P4, PT, R18, RZ, PT ;  /* 0x000000ff1200720c */ /* 0x000fe20003f82270 */
[----:B------:R-:W-:Y:S01]  /*0920*/  @P0 IMAD.MOV.U32 R12, RZ, RZ, R15 ;  /* 0x000000ffff0c0224 */ /* 0x000fe200078e000f */
[----:B------:R-:W-:Y:S01]  /*0930*/  @P1 MOV R9, R15 ;  /* 0x0000000f00091202 */ /* 0x000fe20000000f00 */
[--C-:B------:R-:W-:Y:S01]  /*0940*/  @P1 IMAD.MOV.U32 R12, RZ, RZ, R16.reuse ;  /* 0x000000ffff0c1224 */ /* 0x100fe200078e0010 */
[----:B------:R-:W-:Y:S01]  /*0950*/  @P2 MOV R12, R17 ;  /* 0x00000011000c2202 */ /* 0x000fe20000000f00 */
[----:B------:R-:W-:-:S04]  /*0960*/  @P2 IMAD.MOV.U32 R9, RZ, RZ, R16 ;  /* 0x000000ffff092224 */ /* 0x000fc800078e0010 */
[----:B------:R-:W-:Y:S02]  /*0970*/  @P3 IMAD.MOV.U32 R9, RZ, RZ, R17 ;  /* 0x000000ffff093224 */ /* 0x000fe400078e0011 */
[----:B------:R-:W-:Y:S02]  /*0980*/  @P3 IMAD.MOV.U32 R12, RZ, RZ, R13 ;  /* 0x000000ffff0c3224 */ /* 0x000fe400078e000d */
[----:B------:R-:W-:Y:S01]  /*0990*/  @P4 MOV R9, R13 ;  /* 0x0000000d00094202 */ /* 0x000fe20000000f00 */
[--C-:B------:R-:W-:Y:S02]  /*09a0*/  @P4 IMAD.MOV.U32 R12, RZ, RZ, R11.reuse ;  /* 0x000000ffff0c4224 */ /* 0x100fe400078e000b */
[----:B------:R-:W-:Y:S01]  /*09b0*/  @P5 IMAD.MOV.U32 R9, RZ, RZ, R11 ;  /* 0x000000ffff095224 */ /* 0x000fe200078e000b */
[----:B------:R-:W-:Y:S06]  /*09c0*/  @!P6 BRA `(.L_x_6) ;  /* 0x00000000002ce947 */ /* 0x000fec0003800000 */
[----:B------:R-:W-:Y:S01]  /*09d0*/  @P0 MOV R10, R4 ;  /* 0x00000004000a0202 */ /* 0x000fe20000000f00 */
[----:B------:R-:W-:Y:S01]  /*09e0*/  @P1 IMAD.MOV.U32 R10, RZ, RZ, R14 ;  /* 0x000000ffff0a1224 */ /* 0x000fe200078e000e */
[----:B------:R-:W-:Y:S01]  /*09f0*/  ISETP.EQ.AND P0, PT, R18, 0x8, PT ;  /* 0x000000081200780c */ /* 0x000fe20003f02270 */
[----:B------:R-:W-:Y:S01]  /*0a00*/  @P2 IMAD.MOV.U32 R10, RZ, RZ, R15 ;  /* 0x000000ffff0a2224 */ /* 0x000fe200078e000f */
[----:B------:R-:W-:Y:S01]  /*0a10*/  @P3 MOV R10, R16 ;  /* 0x00000010000a3202 */ /* 0x000fe20000000f00 */
[----:B------:R-:W-:Y:S01]  /*0a20*/  @P4 IMAD.MOV.U32 R10, RZ, RZ, R17 ;  /* 0x000000ffff0a4224 */ /* 0x000fe200078e0011 */
[----:B------:R-:W-:Y:S01]  /*0a30*/  LOP3.LUT R8, R8, 0x1f, RZ, 0xc0, !PT ;  /* 0x0000001f08087812 */ /* 0x000fe200078ec0ff */
[----:B------:R-:W-:-:S03]  /*0a40*/  @P5 IMAD.MOV.U32 R10, RZ, RZ, R13 ;  /* 0x000000ffff0a5224 */ /* 0x000fc600078e000d */
[----:B------:R-:W-:-:S05]  /*0a50*/  SHF.L.W.U32.HI R12, R9, R8, R12 ;  /* 0x00000008090c7219 */ /* 0x000fca0000010e0c */
[----:B------:R-:W-:-:S04]  /*0a60*/  @P0 MOV R10, R11 ;  /* 0x0000000b000a0202 */ /* 0x000fc80000000f00 */
[----:B------:R-:W-:-:S07]  /*0a70*/  SHF.L.W.U32.HI R9, R10, R8, R9 ;  /* 0x000000080a097219 */ /* 0x000fce0000010e09 */
.L_x_6:
[----:B------:R-:W-:Y:S05]  /*0a80*/  BSYNC.RECONVERGENT B1 ;  /* 0x0000000000017941 */ /* 0x000fea0003800200 */
.L_x_5:
[C---:B------:R-:W-:Y:S01]  /*0a90*/  SHF.L.W.U32.HI R18, R9.reuse, 0x2, R12 ;  /* 0x0000000209127819 */ /* 0x040fe20000010e0c */
[----:B------:R-:W-:Y:S01]  /*0aa0*/  IMAD.SHL.U32 R9, R9, 0x4, RZ ;  /* 0x0000000409097824 */ /* 0x000fe200078e00ff */
[----:B------:R-:W-:Y:S01]  /*0ab0*/  UMOV UR4, 0x54442d19 ;  /* 0x54442d1900047882 */ /* 0x000fe20000000000 */
[----:B------:R-:W-:Y:S01]  /*0ac0*/  UMOV UR5, 0x3bf921fb ;  /* 0x3bf921fb00057882 */ /* 0x000fe20000000000 */
[----:B------:R-:W-:Y:S02]  /*0ad0*/  SHF.R.S32.HI R10, RZ, 0x1f, R18 ;  /* 0x0000001fff0a7819 */ /* 0x000fe40000011412 */
[----:B------:R-:W-:Y:S02]  /*0ae0*/  SHF.R.U32.HI R12, RZ, 0x1e, R12 ;  /* 0x0000001eff0c7819 */ /* 0x000fe4000001160c */
[C---:B------:R-:W-:Y:S02]  /*0af0*/  LOP3.LUT R8, R10.reuse, R9, RZ, 0x3c, !PT ;  /* 0x000000090a087212 */ /* 0x040fe400078e3cff */
[----:B------:R-:W-:-:S02]  /*0b00*/  LOP3.LUT R9, R10, R18, RZ, 0x3c, !PT ;  /* 0x000000120a097212 */ /* 0x000fc400078e3cff */
[----:B------:R-:W-:Y:S02]  /*0b10*/  ISETP.GE.AND P0, PT, R7, RZ, PT ;  /* 0x000000ff0700720c */ /* 0x000fe40003f06270 */
[C---:B------:R-:W-:Y:S02]  /*0b20*/  LOP3.LUT R7, R18.reuse, R7, RZ, 0x3c, !PT ;  /* 0x0000000712077212 */ /* 0x040fe400078e3cff */
[----:B------:R-:W0:Y:S01]  /*0b30*/  I2F.F64.S64 R8, R8 ;  /* 0x0000000800087312 */ /* 0x000e220000301c00 */
[----:B------:R-:W-:Y:S02]  /*0b40*/  LEA.HI R12, R18, R12, RZ, 0x1 ;  /* 0x0000000c120c7211 */ /* 0x000fe400078f08ff */
[----:B------:R-:W-:-:S03]  /*0b50*/  ISETP.GE.AND P1, PT, R7, RZ, PT ;  /* 0x000000ff0700720c */ /* 0x000fc60003f26270 */
[----:B------:R-:W-:-:S05]  /*0b60*/  IMAD.MOV R7, RZ, RZ, -R12 ;  /* 0x000000ffff077224 */ /* 0x000fca00078e0a0c */
[----:B------:R-:W-:Y:S01]  /*0b70*/  @!P0 MOV R12, R7 ;  /* 0x00000007000c8202 */ /* 0x000fe20000000f00 */
[----:B0-----:R-:W-:-:S10]  /*0b80*/  DMUL R10, R8, UR4 ;  /* 0x00000004080a7c28 */ /* 0x001fd40008000000 */
[----:B------:R-:W0:Y:S02]  /*0b90*/  F2F.F32.F64 R10, R10 ;  /* 0x0000000a000a7310 */ /* 0x000e240000301000 */
[----:B0-----:R-:W-:-:S07]  /*0ba0*/  FSEL R8, -R10, R10, !P1 ;  /* 0x0000000a0a087208 */ /* 0x001fce0004800100 */
.L_x_3:
[----:B------:R-:W-:Y:S05]  /*0bb0*/  BSYNC.RECONVERGENT B0 ;  /* 0x0000000000007941 */ /* 0x000fea0003800200 */
.L_x_2:
[----:B------:R-:W-:Y:S01]  /*0bc0*/  FMUL R7, R0, 4 ;  /* 0x4080000000077820 */ /* 0x000fe20000400000 */
[----:B------:R-:W-:Y:S01]  /*0bd0*/  FSETP.NEU.AND P2, PT, R2, 1, PT ;  /* 0x3f8000000200780b */ /* 0x000fe20003f4d000 */
[----:B------:R-:W-:Y:S02]  /*0be0*/  BSSY.RECONVERGENT B0, `(.L_x_7) ;  /* 0x0000020000007945 */ /* 0x000fe40003800200 */
[----:B------:R-:W0:Y:S01]  /*0bf0*/  FRND R10, R7 ;  /* 0x00000007000a7307 */ /* 0x000e220000201000 */
[----:B------:R-:W-:Y:S01]  /*0c00*/  FFMA R0, R0, 4, -R7 ;  /* 0x4080000000007823 */ /* 0x000fe20000000807 */
[----:B------:R-:W-:-:S03]  /*0c10*/  FSETP.GEU.AND P1, PT, R7, RZ, PT ;  /* 0x000000ff0700720b */ /* 0x000fc60003f2e000 */
[----:B------:R-:W-:Y:S01]  /*0c20*/  FFMA R0, R5, 4, R0 ;  /* 0x4080000005007823 */ /* 0x000fe20000000000 */
[----:B0-----:R-:W-:Y:S01]  /*0c30*/  FADD R5, R7, -R10 ;  /* 0x8000000a07057221 */ /* 0x001fe20000000000 */
[----:B------:R-:W-:-:S03]  /*0c40*/  FSETP.GT.AND P0, PT, R10, RZ, PT ;  /* 0x000000ff0a00720b */ /* 0x000fc60003f04000 */
[----:B------:R-:W-:Y:S01]  /*0c50*/  FADD R5, R0, R5 ;  /* 0x0000000500057221 */ /* 0x000fe20000000000 */
[----:B------:R-:W-:Y:S01]  /*0c60*/  SEL R9, RZ, 0x83000000, P0 ;  /* 0x83000000ff097807 */ /* 0x000fe20000000000 */
[----:B------:R-:W0:Y:S01]  /*0c70*/  F2I.NTZ R0, R7 ;  /* 0x0000000700007305 */ /* 0x000e220000203100 */
[----:B------:R-:W-:Y:S01]  /*0c80*/  FSETP.GT.AND P0, PT, |R7|, 152, PT ;  /* 0x431800000700780b */ /* 0x000fe20003f04200 */
[----:B------:R-:W-:Y:S02]  /*0c90*/  FFMA R6, R5, R6, 0.0013391353422775864601 ;  /* 0x3aaf85ed05067423 */ /* 0x000fe40000000006 */
[----:B------:R-:W-:Y:S02]  /*0ca0*/  VIADD R11, R9, 0x7f000000 ;  /* 0x7f000000090b7836 */ /* 0x000fe40000000000 */
[----:B------:R-:W-:-:S04]  /*0cb0*/  FFMA R6, R5, R6, 0.0096188392490148544312 ;  /* 0x3c1d985605067423 */ /* 0x000fc80000000006 */
[----:B------:R-:W-:-:S04]  /*0cc0*/  FFMA R6, R5, R6, 0.055503588169813156128 ;  /* 0x3d6357bb05067423 */ /* 0x000fc80000000006 */
[----:B------:R-:W-:Y:S01]  /*0cd0*/  FFMA R6, R5, R6, 0.24022644758224487305 ;  /* 0x3e75fdec05067423 */ /* 0x000fe20000000006 */
[----:B0-----:R-:W-:-:S03]  /*0ce0*/  IMAD R9, R0, 0x800000, -R9 ;  /* 0x0080000000097824 */ /* 0x001fc600078e0a09 */
[----:B------:R-:W-:-:S04]  /*0cf0*/  FFMA R6, R5, R6, 0.69314718246459960938 ;  /* 0x3f31721805067423 */ /* 0x000fc80000000006 */
[----:B------:R-:W-:Y:S01]  /*0d00*/  FFMA R6, R5, R6, 1 ;  /* 0x3f80000005067423 */ /* 0x000fe20000000006 */
[----:B------:R-:W-:-:S03]  /*0d10*/  HFMA2 R5, -RZ, RZ, 1.875, 0 ;  /* 0x3f800000ff057431 */ /* 0x000fc600000001ff */
[----:B------:R-:W-:-:S04]  /*0d20*/  FMUL R6, R6, R11 ;  /* 0x0000000b06067220 */ /* 0x000fc80000400000 */
[----:B------:R-:W-:Y:S01]  /*0d30*/  FMUL R6, R6, R9 ;  /* 0x0000000906067220 */ /* 0x000fe20000400000 */
[----:B------:R-:W-:Y:S01]  /*0d40*/  @P0 FSEL R6, RZ, +INF , !P1 ;  /* 0x7f800000ff060808 */ /* 0x000fe20004800000 */
[----:B------:R-:W-:Y:S06]  /*0d50*/  @!P2 BRA `(.L_x_8) ;  /* 0x000000000020a947 */ /* 0x000fec0003800000 */
[----:B------:R-:W-:-:S13]  /*0d60*/  FSETP.NAN.AND P0, PT, |R2|, |R2|, PT ;  /* 0x400000020200720b */ /* 0x000fda0003f08200 */
[----:B------:R-:W-:Y:S01]  /*0d70*/  @P0 FADD R5, R2, 4 ;  /* 0x4080000002050421 */ /* 0x000fe20000000000 */
[----:B------:R-:W-:Y:S06]  /*0d80*/  @P0 BRA `(.L_x_8) ;  /* 0x0000000000140947 */ /* 0x000fec0003800000 */
[----:B------:R-:W-:Y:S01]  /*0d90*/  FSETP.NEU.AND P0, PT, |R2|, +INF , PT ;  /* 0x7f8000000200780b */ /* 0x000fe20003f0d200 */
[----:B------:R-:W-:-:S03]  /*0da0*/  IMAD.MOV.U32 R5, RZ, RZ, R6 ;  /* 0x000000ffff057224 */ /* 0x000fc600078e0006 */
[----:B------:R-:W-:-:S13]  /*0db0*/  FSETP.NEU.AND P0, PT, R2, RZ, P0 ;  /* 0x000000ff0200720b */ /* 0x000fda000070d000 */
[----:B------:R-:W-:-:S05]  /*0dc0*/  @!P0 FADD R0, R2, R2 ;  /* 0x0000000202008221 */ /* 0x000fca0000000000 */
[----:B------:R-:W-:-:S07]  /*0dd0*/  @!P0 LOP3.LUT R5, R0, 0x7fffffff, RZ, 0xc0, !PT ;  /* 0x7fffffff00058812 */ /* 0x000fce00078ec0ff */
.L_x_8:
[----:B------:R-:W-:Y:S05]  /*0de0*/  BSYNC.RECONVERGENT B0 ;  /* 0x0000000000007941 */ /* 0x000fea0003800200 */
.L_x_7:
[----:B------:R-:W-:Y:S01]  /*0df0*/  FADD R5, R5, 7 ;  /* 0x40e0000005057421 */ /* 0x000fe20000000000 */
[----:B------:R-:W-:Y:S02]  /*0e00*/  IMAD.MOV.U32 R6, RZ, RZ, 0x37cbac00 ;  /* 0x37cbac00ff067424 */ /* 0x000fe400078e00ff */
[----:B------:R-:W-:Y:S01]  /*0e10*/  FMUL R7, R8, R8 ;  /* 0x0000000808077220 */ /* 0x000fe20000400000 */
[----:B------:R-:W-:Y:S01]  /*0e20*/  LOP3.LUT R10, R12, 0x1, RZ, 0xc0, !PT ;  /* 0x000000010c0a7812 */ /* 0x000fe200078ec0ff */
[----:B------:R-:W-:Y:S01]  /*0e30*/  FMUL R9, R5, 0.63661974668502807617 ;  /* 0x3f22f98305097820 */ /* 0x000fe20000400000 */
[----:B------:R-:W-:Y:S02]  /*0e40*/  IMAD.MOV.U32 R11, RZ, RZ, 0x3effffff ;  /* 0x3effffffff0b7424 */ /* 0x000fe400078e00ff */
[----:B------:R-:W-:Y:S01]  /*0e50*/  FFMA R0, R7, R6, -0.0013887860113754868507 ;  /* 0xbab607ed07007423 */ /* 0x000fe20000000006 */
[----:B------:R-:W-:Y:S01]  /*0e60*/  ISETP.NE.U32.AND P0, PT, R10, 0x1, PT ;  /* 0x000000010a00780c */ /* 0x000fe20003f05070 */
[----:B------:R-:W-:Y:S01]  /*0e70*/  BSSY.RECONVERGENT B0, `(.L_x_9) ;  /* 0x0000072000007945 */ /* 0x000fe20003800200 */
[----:B------:R-:W-:Y:S01]  /*0e80*/  MOV R10, 0x3d2aaabb ;  /* 0x3d2aaabb000a7802 */ /* 0x000fe20000000f00 */
[----:B------:R-:W0:Y:S01]  /*0e90*/  F2I.NTZ R9, R9 ;  /* 0x0000000900097305 */ /* 0x000e220000203100 */
[----:B------:R-:W-:-:S02]  /*0ea0*/  FSEL R0, R0, -0.00019574658654164522886, !P0 ;  /* 0xb94d415300007808 */ /* 0x000fc40004000000 */
[----:B------:R-:W-:Y:S02]  /*0eb0*/  FSEL R10, R10, 0.0083327032625675201416, !P0 ;  /* 0x3c0885e40a0a7808 */ /* 0x000fe40004000000 */
[----:B------:R-:W-:Y:S02]  /*0ec0*/  LOP3.LUT P1, RZ, R12, 0x2, RZ, 0xc0, !PT ;  /* 0x000000020cff7812 */ /* 0x000fe4000782c0ff */
[----:B------:R-:W-:Y:S01]  /*0ed0*/  FSEL R12, -R11, -0.16666662693023681641, !P0 ;  /* 0xbe2aaaa80b0c7808 */ /* 0x000fe20004000100 */
[----:B------:R-:W-:Y:S01]  /*0ee0*/  FFMA R10, R7, R0, R10 ;  /* 0x00000000070a7223 */ /* 0x000fe2000000000a */
[----:B------:R-:W-:Y:S02]  /*0ef0*/  FSEL R0, R8, 1, P0 ;  /* 0x3f80000008007808 */ /* 0x000fe40000000000 */
[----:B------:R-:W-:Y:S01]  /*0f00*/  FSETP.GE.AND P0, PT, |R5|, 105615, PT ;  /* 0x47ce47800500780b */ /* 0x000fe20003f06200 */
[C---:B------:R-:W-:Y:S02]  /*0f10*/  FFMA R10, R7.reuse, R10, R12 ;  /* 0x0000000a070a7223 */ /* 0x040fe4000000000c */
[----:B------:R-:W-:Y:S01]  /*0f20*/  FFMA R7, R7, R0, RZ ;  /* 0x0000000007077223 */ /* 0x000fe200000000ff */
[----:B0-----:R-:W-:-:S03]  /*0f30*/  I2FP.F32.S32 R8, R9 ;  /* 0x0000000900087245 */ /* 0x001fc60000201400 */
[----:B------:R-:W-:Y:S02]  /*0f40*/  FFMA R7, R7, R10, R0 ;  /* 0x0000000a07077223 */ /* 0x000fe40000000000 */
[C---:B------:R-:W-:Y:S02]  /*0f50*/  FFMA R11, R8.reuse, -1.5707962512969970703, R5 ;  /* 0xbfc90fda080b7823 */ /* 0x040fe40000000005 */
[----:B------:R-:W-:Y:S02]  /*0f60*/  @P1 FADD R7, RZ, -R7 ;  /* 0x80000007ff071221 */ /* 0x000fe40000000000 */
[----:B------:R-:W-:-:S04]  /*0f70*/  FFMA R11, R8, -7.5497894158615963534e-08, R11 ;  /* 0xb3a22168080b7823 */ /* 0x000fc8000000000b */
[----:B------:R-:W-:Y:S01]  /*0f80*/  FFMA R0, R8, -5.3903029534742383927e-15, R11 ;  /* 0xa7c234c508007823 */ /* 0x000fe2000000000b */
[----:B------:R-:W-:Y:S06]  /*0f90*/  @!P0 BRA `(.L_x_10) ;  /* 0x00000004007c8947 */ /* 0x000fec0003800000 */
[----:B------:R-:W-:-:S13]  /*0fa0*/  FSETP.NEU.AND P0, PT, |R5|, +INF , PT ;  /* 0x7f8000000500780b */ /* 0x000fda0003f0d200 */
[----:B------:R-:W-:Y:S01]  /*0fb0*/  @!P0 FMUL R0, RZ, R5 ;  /* 0x00000005ff008220 */ /* 0x000fe20000400000 */
[----:B------:R-:W-:Y:S01]  /*0fc0*/  @!P0 IMAD.MOV.U32 R9, RZ, RZ, RZ ;  /* 0x000000ffff098224 */ /* 0x000fe200078e00ff */
[----:B------:R-:W-:Y:S06]  /*0fd0*/  @!P0 BRA `(.L_x_10) ;  /* 0x00000004006c8947 */ /* 0x000fec0003800000 */
[----:B------:R-:W-:Y:S01]  /*0fe0*/  SHF.L.U32 R8, R5, 0x8, RZ ;  /* 0x0000000805087819 */ /* 0x000fe200000006ff */
[----:B------:R-:W-:Y:S01]  /*0ff0*/  IMAD.MOV.U32 R0, RZ, RZ, RZ ;  /* 0x000000ffff007224 */ /* 0x000fe200078e00ff */
[----:B------:R-:W0:Y:S01]  /*1000*/  LDCU.64 UR8, c[0x4][URZ] ;  /* 0x01000000ff0877ac */ /* 0x000e220008000a00 */
[----:B------:R-:W-:Y:S01]  /*1010*/  IMAD.MOV.U32 R12, RZ, RZ, RZ ;  /* 0x000000ffff0c7224 */ /* 0x000fe200078e00ff */
[----:B------:R-:W-:Y:S01]  /*1020*/  LOP3.LUT R19, R8, 0x80000000, RZ, 0xfc, !PT ;  /* 0x8000000008137812 */ /* 0x000fe200078efcff */
[----:B------:R-:W-:Y:S01]  /*1030*/  UMOV UR5, URZ ;  /* 0x000000ff00057c82 */ /* 0x000fe20008000000 */
[----:B------:R-:W-:-:S05]  /*1040*/  UMOV UR4, URZ ;  /* 0x000000ff00047c82 */ /* 0x000fca0008000000 */
.L_x_11:
[----:B0-----:R-:W-:Y:S01]  /*1050*/  MOV R10, UR8 ;  /* 0x00000008000a7c02 */ /* 0x001fe20008000f00 */
[----:B------:R-:W-:-:S05]  /*1060*/  IMAD.U32 R11, RZ, RZ, UR9 ;  /* 0x00000009ff0b7e24 */ /* 0x000fca000f8e00ff */
        /* <DEDUP_REMOVED lines=9> */
[----:B------:R-:W-:-:S02]  /*1100*/  ISETP.EQ.AND P4, PT, R12, 0x10, PT ;  /* 0x000000100c00780c */ /* 0x000fc40003f82270 */
[C---:B------:R-:W-:Y:S01]  /*1110*/  ISETP.EQ.AND P5, PT, R12.reuse, 0x14, PT ;  /* 0x000000140c00780c */ /* 0x040fe20003fa2270 */
[----:B------:R-:W-:Y:S02]  /*1120*/  VIADD R12, R12, 0x4 ;  /* 0x000000040c0c7836 */ /* 0x000fe40000000000 */
[----:B--2---:R-:W-:-:S03]  /*1130*/  IMAD.WIDE.U32 R8, R8, R19, RZ ;  /* 0x0000001308087225 */ /* 0x004fc600078e00ff */
[----:B------:R-:W-:-:S04]  /*1140*/  IADD3 R8, P6, PT, R8, R0, RZ ;  /* 0x0000000008087210 */ /* 0x000fc80007fde0ff */
[----:B------:R-:W-:Y:S01]  /*1150*/  IADD3.X R0, PT, PT, R9, UR5, RZ, P6, !PT ;  /* 0x0000000509007c10 */ /* 0x000fe2000b7fe4ff */
[--C-:B------:R-:W-:Y:S01]  /*1160*/  @P0 IMAD.MOV.U32 R4, RZ, RZ, R8.reuse ;  /* 0x000000ffff040224 */ /* 0x100fe200078e0008 */
[-C--:B------:R-:W-:Y:S01]  /*1170*/  @P1 MOV R14, R8.reuse ;  /* 0x00000008000e1202 */ /* 0x080fe20000000f00 */
[--C-:B------:R-:W-:Y:S01]  /*1180*/  @P2 IMAD.MOV.U32 R15, RZ, RZ, R8.reuse ;  /* 0x000000ffff0f2224 */ /* 0x100fe200078e0008 */
[----:B------:R-:W-:Y:S01]  /*1190*/  @P4 MOV R17, R8 ;  /* 0x0000000800114202 */ /* 0x000fe20000000f00 */
[--C-:B------:R-:W-:Y:S02]  /*11a0*/  @P3 IMAD.MOV.U32 R16, RZ, RZ, R8.reuse ;  /* 0x000000ffff103224 */ /* 0x100fe400078e0008 */
[----:B------:R-:W-:Y:S01]  /*11b0*/  @P5 IMAD.MOV.U32 R13, RZ, RZ, R8 ;  /* 0x000000ffff0d5224 */ /* 0x000fe200078e0008 */
[----:B------:R-:W-:Y:S06]  /*11c0*/  BRA.U UP0, `(.L_x_11) ;  /* 0xfffffffd00a07547 */ /* 0x000fec000b83ffff */
[----:B------:R-:W-:Y:S01]  /*11d0*/  SHF.R.U32.HI R8, RZ, 0x17, R5 ;  /* 0x00000017ff087819 */ /* 0x000fe20000011605 */
[----:B------:R-:W-:Y:S03]  /*11e0*/  BSSY.RECONVERGENT B1, `(.L_x_12) ;  /* 0x0000028000017945 */ /* 0x000fe60003800200 */
[C---:B------:R-:W-:Y:S02]  /*11f0*/  LOP3.LUT R9, R8.reuse, 0xe0, RZ, 0xc0, !PT ;  /* 0x000000e008097812 */ /* 0x040fe400078ec0ff */
[----:B------:R-:W-:Y:S02]  /*1200*/  LOP3.LUT P6, RZ, R8, 0x1f, RZ, 0xc0, !PT ;  /* 0x0000001f08ff7812 */ /* 0x000fe400078cc0ff */
[----:B------:R-:W-:-:S04]  /*1210*/  IADD3 R9, PT, PT, R9, -0x80, RZ ;  /* 0xffffff8009097810 */ /* 0x000fc80007ffe0ff */
[----:B------:R-:W-:-:S05]  /*1220*/  SHF.R.U32.HI R9, RZ, 0x5, R9 ;  /* 0x00000005ff097819 */ /* 0x000fca0000011609 */
[----:B------:R-:W-:-:S05]  /*1230*/  IMAD.U32 R11, R9, -0x4, RZ ;  /* 0xfffffffc090b7824 */ /* 0x000fca00078e00ff */
[C---:B------:R-:W-:Y:S02]  /*1240*/  ISETP.EQ.AND P3, PT, R11.reuse, -0x18, PT ;  /* 0xffffffe80b00780c */ /* 0x040fe40003f62270 */
[C---:B------:R-:W-:Y:S02]  /*1250*/  ISETP.EQ.AND P4, PT, R11.reuse, -0x14, PT ;  /* 0xffffffec0b00780c */ /* 0x040fe40003f82270 */
[C---:B------:R-:W-:Y:S02]  /*1260*/  ISETP.EQ.AND P2, PT, R11.reuse, -0x10, PT ;  /* 0xfffffff00b00780c */ /* 0x040fe40003f42270 */
[C---:B------:R-:W-:Y:S02]  /*1270*/  ISETP.EQ.AND P1, PT, R11.reuse, -0xc, PT ;  /* 0xfffffff40b00780c */ /* 0x040fe40003f22270 */
[C---:B------:R-:W-:Y:S02]  /*1280*/  ISETP.EQ.AND P0, PT, R11.reuse, -0x8, PT ;  /* 0xfffffff80b00780c */ /* 0x040fe40003f02270 */
[----:B------:R-:W-:-:S03]  /*1290*/  ISETP.EQ.AND P5, PT, R11, RZ, PT ;  /* 0x000000ff0b00720c */ /* 0x000fc60003fa2270 */
[----:B------:R-:W-:Y:S01]  /*12a0*/  @P3 IMAD.MOV.U32 R9, RZ, RZ, R4 ;  /* 0x000000ffff093224 */ /* 0x000fe200078e0004 */
[C---:B------:R-:W-:Y:S01]  /*12b0*/  ISETP.EQ.AND P3, PT, R11.reuse, -0x4, PT ;  /* 0xfffffffc0b00780c */ /* 0x040fe20003f62270 */
[--C-:B------:R-:W-:Y:S01]  /*12c0*/  @P4 IMAD.MOV.U32 R9, RZ, RZ, R14.reuse ;  /* 0x000000ffff094224 */ /* 0x100fe200078e000e */
[----:B------:R-:W-:Y:S01]  /*12d0*/  @P4 MOV R10, R4 ;  /* 0x00000004000a4202 */ /* 0x000fe20000000f00 */
[----:B------:R-:W-:Y:S01]  /*12e0*/  @P2 IMAD.MOV.U32 R10, RZ, RZ, R14 ;  /* 0x000000ffff0a2224 */ /* 0x000fe200078e000e */
[----:B------:R-:W-:Y:S01]  /*12f0*/  ISETP.EQ.AND P4, PT, R11, 0x4, PT ;  /* 0x000000040b00780c */ /* 0x000fe20003f82270 */
[----:B------:R-:W-:Y:S01]  /*1300*/  @P1 IMAD.MOV.U32 R10, RZ, RZ, R15 ;  /* 0x000000ffff0a1224 */ /* 0x000fe200078e000f */
[----:B------:R-:W-:Y:S01]  /*1310*/  @P2 MOV R9, R15 ;  /* 0x0000000f00092202 */ /* 0x000fe20000000f00 */
[----:B------:R-:W-:Y:S01]  /*1320*/  @P1 IMAD.MOV.U32 R9, RZ, RZ, R16 ;  /* 0x000000ffff091224 */ /* 0x000fe200078e0010 */
[----:B------:R-:W-:Y:S01]  /*1330*/  @P0 MOV R10, R16 ;  /* 0x00000010000a0202 */ /* 0x000fe20000000f00 */
[----:B------:R-:W-:-:S04]  /*1340*/  @P0 IMAD.MOV.U32 R9, RZ, RZ, R17 ;  /* 0x000000ffff090224 */ /* 0x000fc800078e0011 */
[----:B------:R-:W-:Y:S01]  /*1350*/  @P3 MOV R9, R13 ;  /* 0x0000000d00093202 */ /* 0x000fe20000000f00 */
[----:B------:R-:W-:Y:S01]  /*1360*/  @P3 IMAD.MOV.U32 R10, RZ, RZ, R17 ;  /* 0x000000ffff0a3224 */ /* 0x000fe200078e0011 */
[----:B------:R-:W-:Y:S01]  /*1370*/  @P5 MOV R9, R0 ;  /* 0x0000000000095202 */ /* 0x000fe20000000f00 */
[----:B------:R-:W-:Y:S02]  /*1380*/  @P5 IMAD.MOV.U32 R10, RZ, RZ, R13 ;  /* 0x000000ffff0a5224 */ /* 0x000fe400078e000d */
[----:B------:R-:W-:Y:S01]  /*1390*/  @P4 IMAD.MOV.U32 R10, RZ, RZ, R0 ;  /* 0x000000ffff0a4224 */ /* 0x000fe200078e0000 */
[----:B------:R-:W-:Y:S01]  /*13a0*/  MOV R18, R9 ;  /* 0x0000000900127202 */ /* 0x000fe20000000f00 */
[----:B------:R-:W-:Y:S06]  /*13b0*/  @!P6 BRA `(.L_x_13) ;  /* 0x000000000028e947 */ /* 0x000fec0003800000 */
[----:B------:R-:W-:Y:S01]  /*13c0*/  @P1 IMAD.MOV.U32 R4, RZ, RZ, R14 ;  /* 0x000000ffff041224 */ /* 0x000fe200078e000e */
[----:B------:R-:W-:Y:S01]  /*13d0*/  @P0 MOV R4, R15 ;  /* 0x0000000f00040202 */ /* 0x000fe20000000f00 */
[----:B------:R-:W-:Y:S01]  /*13e0*/  @P3 IMAD.MOV.U32 R4, RZ, RZ, R16 ;  /* 0x000000ffff043224 */ /* 0x000fe200078e0010 */
[----:B------:R-:W-:Y:S02]  /*13f0*/  ISETP.EQ.AND P0, PT, R11, 0x8, PT ;  /* 0x000000080b00780c */ /* 0x000fe40003f02270 */
[----:B------:R-:W-:Y:S01]  /*1400*/  @P5 MOV R4, R17 ;  /* 0x0000001100045202 */ /* 0x000fe20000000f00 */
[----:B------:R-:W-:Y:S01]  /*1410*/  @P4 IMAD.MOV.U32 R4, RZ, RZ, R13 ;  /* 0x000000ffff044224 */ /* 0x000fe200078e000d */
[----:B------:R-:W-:-:S04]  /*1420*/  LOP3.LUT R9, R8, 0x1f, RZ, 0xc0, !PT ;  /* 0x0000001f08097812 */ /* 0x000fc800078ec0ff */
[----:B------:R-:W-:-:S05]  /*1430*/  SHF.L.W.U32.HI R18, R10, R9, R18 ;  /* 0x000000090a127219 */ /* 0x000fca0000010e12 */
[----:B------:R-:W-:-:S04]  /*1440*/  @P0 MOV R4, R0 ;  /* 0x0000000000040202 */ /* 0x000fc80000000f00 */
[----:B------:R-:W-:-:S07]  /*1450*/  SHF.L.W.U32.HI R10, R4, R9, R10 ;  /* 0x00000009040a7219 */ /* 0x000fce0000010e0a */
.L_x_13:
[----:B------:R-:W-:Y:S05]  /*1460*/  BSYNC.RECONVERGENT B1 ;  /* 0x0000000000017941 */ /* 0x000fea0003800200 */
.L_x_12:
[C---:B------:R-:W-:Y:S01]  /*1470*/  SHF.L.W.U32.HI R0, R10.reuse, 0x2, R18 ;  /* 0x000000020a007819 */ /* 0x040fe20000010e12 */
[----:B------:R-:W-:Y:S01]  /*1480*/  IMAD.SHL.U32 R10, R10, 0x4, RZ ;  /* 0x000000040a0a7824 */ /* 0x000fe200078e00ff */
[----:B------:R-:W-:Y:S01]  /*1490*/  UMOV UR4, 0x54442d19 ;  /* 0x54442d1900047882 */ /* 0x000fe20000000000 */
[----:B------:R-:W-:Y:S01]  /*14a0*/  UMOV UR5, 0x3bf921fb ;  /* 0x3bf921fb00057882 */ /* 0x000fe20000000000 */
[----:B------:R-:W-:Y:S02]  /*14b0*/  SHF.R.S32.HI R9, RZ, 0x1f, R0 ;  /* 0x0000001fff097819 */ /* 0x000fe40000011400 */
[----:B------:R-:W-:Y:S02]  /*14c0*/  ISETP.GE.AND P0, PT, R5, RZ, PT ;  /* 0x000000ff0500720c */ /* 0x000fe40003f06270 */
[C---:B------:R-:W-:Y:S02]  /*14d0*/  LOP3.LUT R12, R9.reuse, R10, RZ, 0x3c, !PT ;  /* 0x0000000a090c7212 */ /* 0x040fe400078e3cff */
[----:B------:R-:W-:-:S02]  /*14e0*/  LOP3.LUT R13, R9, R0, RZ, 0x3c, !PT ;  /* 0x00000000090d7212 */ /* 0x000fc400078e3cff */
[----:B------:R-:W-:Y:S02]  /*14f0*/  LOP3.LUT R5, R0, R5, RZ, 0x3c, !PT ;  /* 0x0000000500057212 */ /* 0x000fe400078e3cff */
[----:B------:R-:W0:Y:S02]  /*1500*/  I2F.F64.S64 R8, R12 ;  /* 0x0000000c00087312 */ /* 0x000e240000301c00 */
[----:B------:R-:W-:Y:S01]  /*1510*/  ISETP.GE.AND P1, PT, R5, RZ, PT ;  /* 0x000000ff0500720c */ /* 0x000fe20003f26270 */
[----:B0-----:R-:W-:Y:S01]  /*1520*/  DMUL R10, R8, UR4 ;  /* 0x00000004080a7c28 */ /* 0x001fe20008000000 */
[----:B------:R-:W-:-:S04]  /*1530*/  SHF.R.U32.HI R9, RZ, 0x1e, R18 ;  /* 0x0000001eff097819 */ /* 0x000fc80000011612 */
[----:B------:R-:W-:-:S05]  /*1540*/  LEA.HI R9, R0, R9, RZ, 0x1 ;  /* 0x0000000900097211 */ /* 0x000fca00078f08ff */
[----:B------:R-:W0:Y:S01]  /*1550*/  F2F.F32.F64 R10, R10 ;  /* 0x0000000a000a7310 */ /* 0x000e220000301000 */
[----:B------:R-:W-:-:S05]  /*1560*/  IADD3 R0, PT, PT, -R9, RZ, RZ ;  /* 0x000000ff09007210 */ /* 0x000fca0007ffe1ff */
[----:B------:R-:W-:Y:S01]  /*1570*/  @!P0 IMAD.MOV.U32 R9, RZ, RZ, R0 ;  /* 0x000000ffff098224 */ /* 0x000fe200078e0000 */
[----:B0-----:R-:W-:-:S07]  /*1580*/  FSEL R0, -R10, R10, !P1 ;  /* 0x0000000a0a007208 */ /* 0x001fce0004800100 */
.L_x_10:
[----:B------:R-:W-:Y:S05]  /*1590*/  BSYNC.RECONVERGENT B0 ;  /* 0x0000000000007941 */ /* 0x000fea0003800200 */
.L_x_9:
[----:B------:R-:W-:Y:S01]  /*15a0*/  FMUL R11, R0, R0 ;  /* 0x00000000000b7220 */ /* 0x000fe20000400000 */
[----:B------:R-:W-:Y:S01]  /*15b0*/  LOP3.LUT R4, R9, 0x1, RZ, 0xc0, !PT ;  /* 0x0000000109047812 */ /* 0x000fe200078ec0ff */
[----:B------:R-:W-:Y:S01]  /*15c0*/  HFMA2 R10, -RZ, RZ, 1.541015625, -0.052001953125 ;  /* 0x3e2aaaa8ff0a7431 */ /* 0x000fe200000001ff */
[----:B------:R-:W-:Y:S01]  /*15d0*/  MOV R8, 0x3c0885e4 ;  /* 0x3c0885e400087802 */ /* 0x000fe20000000f00 */
[----:B------:R-:W-:Y:S01]  /*15e0*/  FFMA R6, R11, R6, -0.0013887860113754868507 ;  /* 0xbab607ed0b067423 */ /* 0x000fe20000000006 */
[----:B------:R-:W-:Y:S01]  /*15f0*/  ISETP.NE.U32.AND P0, PT, R4, 0x1, PT ;  /* 0x000000010400780c */ /* 0x000fe20003f05070 */
[----:B------:R-:W-:Y:S01]  /*1600*/  VIADD R9, R9, 0x1 ;  /* 0x0000000109097836 */ /* 0x000fe20000000000 */
[----:B------:R-:W0:Y:S02]  /*1610*/  LDC.64 R4, c[0x0][0x380] ;  /* 0x0000e000ff047b82 */ /* 0x000e240000000a00 */
[----:B------:R-:W-:Y:S02]  /*1620*/  FSEL R6, R6, -0.00019574658654164522886, P0 ;  /* 0xb94d415306067808 */ /* 0x000fe40000000000 */
[----:B------:R-:W-:-:S02]  /*1630*/  FSEL R8, R8, 0.041666727513074874878, !P0 ;  /* 0x3d2aaabb08087808 */ /* 0x000fc40004000000 */
[----:B------:R-:W-:Y:S02]  /*1640*/  LOP3.LUT P1, RZ, R9, 0x2, RZ, 0xc0, !PT ;  /* 0x0000000209ff7812 */ /* 0x000fe4000782c0ff */
[----:B------:R-:W-:Y:S01]  /*1650*/  FSEL R9, -R10, -0.4999999701976776123, !P0 ;  /* 0xbeffffff0a097808 */ /* 0x000fe20004000100 */
[----:B------:R-:W-:Y:S01]  /*1660*/  FFMA R6, R11, R6, R8 ;  /* 0x000000060b067223 */ /* 0x000fe20000000008 */
[----:B------:R-:W-:-:S03]  /*1670*/  FSEL R0, R0, 1, !P0 ;  /* 0x3f80000000007808 */ /* 0x000fc60004000000 */
[C---:B------:R-:W-:Y:S02]  /*1680*/  FFMA R6, R11.reuse, R6, R9 ;  /* 0x000000060b067223 */ /* 0x040fe40000000009 */
[----:B------:R-:W-:-:S04]  /*1690*/  FFMA R11, R11, R0, RZ ;  /* 0x000000000b0b7223 */ /* 0x000fc800000000ff */
[----:B------:R-:W-:-:S04]  /*16a0*/  FFMA R0, R11, R6, R0 ;  /* 0x000000060b007223 */ /* 0x000fc80000000000 */
[----:B------:R-:W-:Y:S01]  /*16b0*/  @P1 FADD R0, RZ, -R0 ;  /* 0x80000000ff001221 */ /* 0x000fe20000000000 */
[----:B0-----:R-:W-:-:S04]  /*16c0*/  IMAD.WIDE R4, R3, 0x4, R4 ;  /* 0x0000000403047825 */ /* 0x001fc800078e0204 */
[----:B------:R-:W-:-:S05]  /*16d0*/  FFMA R7, R2, R0, R7 ;  /* 0x0000000002077223 */ /* 0x000fca0000000007 */
[----:B------:R-:W-:Y:S01]  /*16e0*/  STG.E desc[UR6][R4.64], R7 ;  /* 0x0000000704007986 */ /* 0x000fe2000c101906 */
[----:B------:R-:W-:Y:S05]  /*16f0*/  EXIT ;  /* 0x000000000000794d */ /* 0x000fea0003800000 */
.L_x_14:
[----:B------:R-:W-:-:S00]  /*1700*/  BRA `(.L_x_14) ;  /* 0xfffffffc00fc7947 */ /* 0x000fc0000383ffff */
[----:B------:R-:W-:-:S00]  /*1710*/  NOP ;  /* 0x0000000000007918 */ /* 0x000fc00000000000 */
        /* <DEDUP_REMOVED lines=14> */
.L_x_15:


//--------------------- .nv.global.init           --------------------------
	.section	.nv.global.init,"aw",@progbits
	.align	4
.nv.global.init:
	.type		__cudart_i2opi_f,@object
	.size		__cudart_i2opi_f,(.L_0 - __cudart_i2opi_f)
__cudart_i2opi_f:
        /*0000*/ 	.byte	0x41, 0x90, 0x43, 0x3c, 0x99, 0x95, 0x62, 0xdb, 0xc0, 0xdd, 0x34, 0xf5, 0xd1, 0x57, 0x27, 0xfc
        /*0010*/ 	.byte	0x29, 0x15, 0x44, 0x4e, 0x6e, 0x83, 0xf9, 0xa2
.L_0:


//--------------------- .nv.shared.reserved.0     --------------------------
	.section	.nv.shared.reserved.0,"aw",@nobits
	.weak		__nv_reservedSMEM_offset_0_alias
	.size		__nv_reservedSMEM_offset_0_alias, 0, 64
	.other		__nv_reservedSMEM_offset_0_alias,@"STO_CUDA_RESERVED_SHARED STV_DEFAULT"
__nv_reservedSMEM_offset_0_alias:
	.zero		0
	.zero		64


//--------------------- .nv.constant0._Z7fKernelPfS_i --------------------------
	.section	.nv.constant0._Z7fKernelPfS_i,"a",@progbits
	.sectionflags	@""
	.align	4
.nv.constant0._Z7fKernelPfS_i:
	.zero		916


//--------------------- SYMBOLS --------------------------

	.type		.nv.reservedSmem.offset0,@object
	.size		.nv.reservedSmem.offset0,0x4
